//
// Generated by NVIDIA NVVM Compiler
//
// Compiler Build ID: CL-36424714
// Cuda compilation tools, release 13.0, V13.0.88
// Based on NVVM 20.0.0
//

.version 9.0
.target sm_100
.address_size 64

	// .globl	_Z12setup_kernelP17curandStateXORWOW
.global .align 4 .b8 precalc_xorwow_matrix[102400];
.global .align 4 .b8 precalc_xorwow_offset_matrix[102400];
.global .align 4 .b8 mrg32k3aM1[2304];
.global .align 4 .b8 mrg32k3aM2[2304];
.global .align 4 .b8 mrg32k3aM1SubSeq[2016];
.global .align 4 .b8 mrg32k3aM2SubSeq[2016];
.global .align 4 .b8 mrg32k3aM1Seq[2304];
.global .align 4 .b8 mrg32k3aM2Seq[2304];
.const .align 8 .b8 __cr_lgamma_table[72];

.visible .entry _Z12setup_kernelP17curandStateXORWOW(
	.param .u64 .ptr .align 1 _Z12setup_kernelP17curandStateXORWOW_param_0
)
{
	.reg .pred 	%p<24>;
	.reg .b32 	%r<406>;
	.reg .b64 	%rd<18>;

	ld.param.u64 	%rd8, [_Z12setup_kernelP17curandStateXORWOW_param_0];
	cvta.to.global.u64 	%rd9, %rd8;
	mov.u32 	%r182, %tid.x;
	mov.u32 	%r183, %ctaid.x;
	shl.b32 	%r184, %r183, 6;
	add.s32 	%r185, %r184, %r182;
	cvt.s64.s32 	%rd17, %r185;
	mul.wide.s32 	%rd10, %r185, 48;
	add.s64 	%rd2, %rd9, %rd10;
	mov.b32 	%r186, 1593684748;
	mov.b32 	%r187, 832094735;
	st.global.v2.u32 	[%rd2], {%r187, %r186};
	mov.b32 	%r188, -123459836;
	mov.b32 	%r189, 1111207954;
	st.global.v2.u32 	[%rd2+8], {%r189, %r188};
	mov.b32 	%r190, 1476011280;
	mov.b32 	%r191, -589760388;
	st.global.v2.u32 	[%rd2+16], {%r191, %r190};
	setp.eq.s32 	%p1, %r185, 0;
	@%p1 bra 	$L__BB0_42;
	mov.b32 	%r312, 0;
	mov.u64 	%rd12, precalc_xorwow_matrix;
$L__BB0_2:
	and.b64  	%rd4, %rd17, 3;
	setp.eq.s64 	%p2, %rd4, 0;
	@%p2 bra 	$L__BB0_41;
	mul.wide.u32 	%rd11, %r312, 3200;
	add.s64 	%rd5, %rd12, %rd11;
	cvt.u32.u64 	%r2, %rd4;
	mov.b32 	%r313, 0;
$L__BB0_4:
	mov.b32 	%r326, 0;
	mov.u32 	%r327, %r326;
	mov.u32 	%r328, %r326;
	mov.u32 	%r329, %r326;
	mov.u32 	%r330, %r326;
	mov.u32 	%r319, %r326;
$L__BB0_5:
	mul.wide.u32 	%rd13, %r319, 4;
	add.s64 	%rd14, %rd2, %rd13;
	ld.global.u32 	%r10, [%rd14+4];
	shl.b32 	%r11, %r319, 5;
	mov.b32 	%r325, 0;
$L__BB0_6:
	.pragma "nounroll";
	shr.u32 	%r196, %r10, %r325;
	and.b32  	%r197, %r196, 1;
	setp.eq.b32 	%p3, %r197, 1;
	not.pred 	%p4, %p3;
	add.s32 	%r198, %r11, %r325;
	mul.lo.s32 	%r199, %r198, 5;
	mul.wide.u32 	%rd15, %r199, 4;
	add.s64 	%rd6, %rd5, %rd15;
	@%p4 bra 	$L__BB0_8;
	ld.global.u32 	%r200, [%rd6];
	xor.b32  	%r330, %r330, %r200;
	ld.global.u32 	%r201, [%rd6+4];
	xor.b32  	%r329, %r329, %r201;
	ld.global.u32 	%r202, [%rd6+8];
	xor.b32  	%r328, %r328, %r202;
	ld.global.u32 	%r203, [%rd6+12];
	xor.b32  	%r327, %r327, %r203;
	ld.global.u32 	%r204, [%rd6+16];
	xor.b32  	%r326, %r326, %r204;
$L__BB0_8:
	and.b32  	%r206, %r196, 2;
	setp.eq.s32 	%p5, %r206, 0;
	@%p5 bra 	$L__BB0_10;
	ld.global.u32 	%r207, [%rd6+20];
	xor.b32  	%r330, %r330, %r207;
	ld.global.u32 	%r208, [%rd6+24];
	xor.b32  	%r329, %r329, %r208;
	ld.global.u32 	%r209, [%rd6+28];
	xor.b32  	%r328, %r328, %r209;
	ld.global.u32 	%r210, [%rd6+32];
	xor.b32  	%r327, %r327, %r210;
	ld.global.u32 	%r211, [%rd6+36];
	xor.b32  	%r326, %r326, %r211;
$L__BB0_10:
	and.b32  	%r213, %r196, 4;
	setp.eq.s32 	%p6, %r213, 0;
	@%p6 bra 	$L__BB0_12;
	ld.global.u32 	%r214, [%rd6+40];
	xor.b32  	%r330, %r330, %r214;
	ld.global.u32 	%r215, [%rd6+44];
	xor.b32  	%r329, %r329, %r215;
	ld.global.u32 	%r216, [%rd6+48];
	xor.b32  	%r328, %r328, %r216;
	ld.global.u32 	%r217, [%rd6+52];
	xor.b32  	%r327, %r327, %r217;
	ld.global.u32 	%r218, [%rd6+56];
	xor.b32  	%r326, %r326, %r218;
$L__BB0_12:
	and.b32  	%r220, %r196, 8;
	setp.eq.s32 	%p7, %r220, 0;
	@%p7 bra 	$L__BB0_14;
	ld.global.u32 	%r221, [%rd6+60];
	xor.b32  	%r330, %r330, %r221;
	ld.global.u32 	%r222, [%rd6+64];
	xor.b32  	%r329, %r329, %r222;
	ld.global.u32 	%r223, [%rd6+68];
	xor.b32  	%r328, %r328, %r223;
	ld.global.u32 	%r224, [%rd6+72];
	xor.b32  	%r327, %r327, %r224;
	ld.global.u32 	%r225, [%rd6+76];
	xor.b32  	%r326, %r326, %r225;
$L__BB0_14:
	and.b32  	%r227, %r196, 16;
	setp.eq.s32 	%p8, %r227, 0;
	@%p8 bra 	$L__BB0_16;
	ld.global.u32 	%r228, [%rd6+80];
	xor.b32  	%r330, %r330, %r228;
	ld.global.u32 	%r229, [%rd6+84];
	xor.b32  	%r329, %r329, %r229;
	ld.global.u32 	%r230, [%rd6+88];
	xor.b32  	%r328, %r328, %r230;
	ld.global.u32 	%r231, [%rd6+92];
	xor.b32  	%r327, %r327, %r231;
	ld.global.u32 	%r232, [%rd6+96];
	xor.b32  	%r326, %r326, %r232;
$L__BB0_16:
	and.b32  	%r234, %r196, 32;
	setp.eq.s32 	%p9, %r234, 0;
	@%p9 bra 	$L__BB0_18;
	ld.global.u32 	%r235, [%rd6+100];
	xor.b32  	%r330, %r330, %r235;
	ld.global.u32 	%r236, [%rd6+104];
	xor.b32  	%r329, %r329, %r236;
	ld.global.u32 	%r237, [%rd6+108];
	xor.b32  	%r328, %r328, %r237;
	ld.global.u32 	%r238, [%rd6+112];
	xor.b32  	%r327, %r327, %r238;
	ld.global.u32 	%r239, [%rd6+116];
	xor.b32  	%r326, %r326, %r239;
$L__BB0_18:
	and.b32  	%r241, %r196, 64;
	setp.eq.s32 	%p10, %r241, 0;
	@%p10 bra 	$L__BB0_20;
	ld.global.u32 	%r242, [%rd6+120];
	xor.b32  	%r330, %r330, %r242;
	ld.global.u32 	%r243, [%rd6+124];
	xor.b32  	%r329, %r329, %r243;
	ld.global.u32 	%r244, [%rd6+128];
	xor.b32  	%r328, %r328, %r244;
	ld.global.u32 	%r245, [%rd6+132];
	xor.b32  	%r327, %r327, %r245;
	ld.global.u32 	%r246, [%rd6+136];
	xor.b32  	%r326, %r326, %r246;
$L__BB0_20:
	and.b32  	%r248, %r196, 128;
	setp.eq.s32 	%p11, %r248, 0;
	@%p11 bra 	$L__BB0_22;
	ld.global.u32 	%r249, [%rd6+140];
	xor.b32  	%r330, %r330, %r249;
	ld.global.u32 	%r250, [%rd6+144];
	xor.b32  	%r329, %r329, %r250;
	ld.global.u32 	%r251, [%rd6+148];
	xor.b32  	%r328, %r328, %r251;
	ld.global.u32 	%r252, [%rd6+152];
	xor.b32  	%r327, %r327, %r252;
	ld.global.u32 	%r253, [%rd6+156];
	xor.b32  	%r326, %r326, %r253;
$L__BB0_22:
	and.b32  	%r255, %r196, 256;
	setp.eq.s32 	%p12, %r255, 0;
	@%p12 bra 	$L__BB0_24;
	ld.global.u32 	%r256, [%rd6+160];
	xor.b32  	%r330, %r330, %r256;
	ld.global.u32 	%r257, [%rd6+164];
	xor.b32  	%r329, %r329, %r257;
	ld.global.u32 	%r258, [%rd6+168];
	xor.b32  	%r328, %r328, %r258;
	ld.global.u32 	%r259, [%rd6+172];
	xor.b32  	%r327, %r327, %r259;
	ld.global.u32 	%r260, [%rd6+176];
	xor.b32  	%r326, %r326, %r260;
$L__BB0_24:
	and.b32  	%r262, %r196, 512;
	setp.eq.s32 	%p13, %r262, 0;
	@%p13 bra 	$L__BB0_26;
	ld.global.u32 	%r263, [%rd6+180];
	xor.b32  	%r330, %r330, %r263;
	ld.global.u32 	%r264, [%rd6+184];
	xor.b32  	%r329, %r329, %r264;
	ld.global.u32 	%r265, [%rd6+188];
	xor.b32  	%r328, %r328, %r265;
	ld.global.u32 	%r266, [%rd6+192];
	xor.b32  	%r327, %r327, %r266;
	ld.global.u32 	%r267, [%rd6+196];
	xor.b32  	%r326, %r326, %r267;
$L__BB0_26:
	and.b32  	%r269, %r196, 1024;
	setp.eq.s32 	%p14, %r269, 0;
	@%p14 bra 	$L__BB0_28;
	ld.global.u32 	%r270, [%rd6+200];
	xor.b32  	%r330, %r330, %r270;
	ld.global.u32 	%r271, [%rd6+204];
	xor.b32  	%r329, %r329, %r271;
	ld.global.u32 	%r272, [%rd6+208];
	xor.b32  	%r328, %r328, %r272;
	ld.global.u32 	%r273, [%rd6+212];
	xor.b32  	%r327, %r327, %r273;
	ld.global.u32 	%r274, [%rd6+216];
	xor.b32  	%r326, %r326, %r274;
$L__BB0_28:
	and.b32  	%r276, %r196, 2048;
	setp.eq.s32 	%p15, %r276, 0;
	@%p15 bra 	$L__BB0_30;
	ld.global.u32 	%r277, [%rd6+220];
	xor.b32  	%r330, %r330, %r277;
	ld.global.u32 	%r278, [%rd6+224];
	xor.b32  	%r329, %r329, %r278;
	ld.global.u32 	%r279, [%rd6+228];
	xor.b32  	%r328, %r328, %r279;
	ld.global.u32 	%r280, [%rd6+232];
	xor.b32  	%r327, %r327, %r280;
	ld.global.u32 	%r281, [%rd6+236];
	xor.b32  	%r326, %r326, %r281;
$L__BB0_30:
	and.b32  	%r283, %r196, 4096;
	setp.eq.s32 	%p16, %r283, 0;
	@%p16 bra 	$L__BB0_32;
	ld.global.u32 	%r284, [%rd6+240];
	xor.b32  	%r330, %r330, %r284;
	ld.global.u32 	%r285, [%rd6+244];
	xor.b32  	%r329, %r329, %r285;
	ld.global.u32 	%r286, [%rd6+248];
	xor.b32  	%r328, %r328, %r286;
	ld.global.u32 	%r287, [%rd6+252];
	xor.b32  	%r327, %r327, %r287;
	ld.global.u32 	%r288, [%rd6+256];
	xor.b32  	%r326, %r326, %r288;
$L__BB0_32:
	and.b32  	%r290, %r196, 8192;
	setp.eq.s32 	%p17, %r290, 0;
	@%p17 bra 	$L__BB0_34;
	ld.global.u32 	%r291, [%rd6+260];
	xor.b32  	%r330, %r330, %r291;
	ld.global.u32 	%r292, [%rd6+264];
	xor.b32  	%r329, %r329, %r292;
	ld.global.u32 	%r293, [%rd6+268];
	xor.b32  	%r328, %r328, %r293;
	ld.global.u32 	%r294, [%rd6+272];
	xor.b32  	%r327, %r327, %r294;
	ld.global.u32 	%r295, [%rd6+276];
	xor.b32  	%r326, %r326, %r295;
$L__BB0_34:
	and.b32  	%r297, %r196, 16384;
	setp.eq.s32 	%p18, %r297, 0;
	@%p18 bra 	$L__BB0_36;
	ld.global.u32 	%r298, [%rd6+280];
	xor.b32  	%r330, %r330, %r298;
	ld.global.u32 	%r299, [%rd6+284];
	xor.b32  	%r329, %r329, %r299;
	ld.global.u32 	%r300, [%rd6+288];
	xor.b32  	%r328, %r328, %r300;
	ld.global.u32 	%r301, [%rd6+292];
	xor.b32  	%r327, %r327, %r301;
	ld.global.u32 	%r302, [%rd6+296];
	xor.b32  	%r326, %r326, %r302;
$L__BB0_36:
	and.b32  	%r304, %r196, 32768;
	setp.eq.s32 	%p19, %r304, 0;
	@%p19 bra 	$L__BB0_38;
	ld.global.u32 	%r305, [%rd6+300];
	xor.b32  	%r330, %r330, %r305;
	ld.global.u32 	%r306, [%rd6+304];
	xor.b32  	%r329, %r329, %r306;
	ld.global.u32 	%r307, [%rd6+308];
	xor.b32  	%r328, %r328, %r307;
	ld.global.u32 	%r308, [%rd6+312];
	xor.b32  	%r327, %r327, %r308;
	ld.global.u32 	%r309, [%rd6+316];
	xor.b32  	%r326, %r326, %r309;
$L__BB0_38:
	add.s32 	%r325, %r325, 16;
	setp.ne.s32 	%p20, %r325, 32;
	@%p20 bra 	$L__BB0_6;
	mad.lo.s32 	%r310, %r319, -31, %r11;
	add.s32 	%r319, %r310, 1;
	setp.ne.s32 	%p21, %r319, 5;
	@%p21 bra 	$L__BB0_5;
	st.global.u32 	[%rd2+4], %r330;
	st.global.u32 	[%rd2+8], %r329;
	st.global.u32 	[%rd2+12], %r328;
	st.global.u32 	[%rd2+16], %r327;
	st.global.u32 	[%rd2+20], %r326;
	add.s32 	%r313, %r313, 1;
	setp.lt.u32 	%p22, %r313, %r2;
	@%p22 bra 	$L__BB0_4;
$L__BB0_41:
	shr.u64 	%rd7, %rd17, 2;
	add.s32 	%r312, %r312, 1;
	setp.gt.u64 	%p23, %rd17, 3;
	mov.u64 	%rd17, %rd7;
	@%p23 bra 	$L__BB0_2;
$L__BB0_42:
	mov.b32 	%r311, 0;
	st.global.v2.u32 	[%rd2+24], {%r311, %r311};
	st.global.u32 	[%rd2+32], %r311;
	mov.b64 	%rd16, 0;
	st.global.u64 	[%rd2+40], %rd16;
	ret;

}
	// .globl	_Z15generate_kernelP17curandStateXORWOWPi
.visible .entry _Z15generate_kernelP17curandStateXORWOWPi(
	.param .u64 .ptr .align 1 _Z15generate_kernelP17curandStateXORWOWPi_param_0,
	.param .u64 .ptr .align 1 _Z15generate_kernelP17curandStateXORWOWPi_param_1
)
{
	.reg .pred 	%p<2>;
	.reg .b32 	%r<201>;
	.reg .b32 	%f<2>;
	.reg .b64 	%rd<9>;
	.reg .b64 	%fd<2>;

	ld.param.u64 	%rd3, [_Z15generate_kernelP17curandStateXORWOWPi_param_0];
	ld.param.u64 	%rd2, [_Z15generate_kernelP17curandStateXORWOWPi_param_1];
	cvta.to.global.u64 	%rd4, %rd3;
	mov.u32 	%r30, %tid.x;
	mov.u32 	%r31, %ctaid.x;
	shl.b32 	%r32, %r31, 6;
	add.s32 	%r1, %r32, %r30;
	mul.wide.s32 	%rd5, %r1, 48;
	add.s64 	%rd1, %rd4, %rd5;
	ld.global.v2.u32 	{%r2, %r196}, [%rd1];
	ld.global.v2.u32 	{%r197, %r198}, [%rd1+8];
	ld.global.v2.u32 	{%r199, %r200}, [%rd1+16];
	ld.global.v2.u32 	{%r8, %r9}, [%rd1+24];
	ld.global.f32 	%f1, [%rd1+32];
	ld.global.f64 	%fd1, [%rd1+40];
	neg.s32 	%r192, %r2;
	mov.b32 	%r193, 0;
	mov.u32 	%r194, %r193;
	mov.u32 	%r195, %r2;
$L__BB1_1:
	shr.u32 	%r33, %r196, 2;
	xor.b32  	%r34, %r33, %r196;
	shl.b32 	%r35, %r200, 4;
	shl.b32 	%r36, %r34, 1;
	xor.b32  	%r37, %r35, %r36;
	xor.b32  	%r38, %r37, %r200;
	xor.b32  	%r39, %r38, %r34;
	shr.u32 	%r40, %r197, 2;
	xor.b32  	%r41, %r40, %r197;
	shl.b32 	%r42, %r39, 4;
	shl.b32 	%r43, %r41, 1;
	xor.b32  	%r44, %r42, %r43;
	xor.b32  	%r45, %r44, %r39;
	xor.b32  	%r46, %r45, %r41;
	add.s32 	%r47, %r46, %r195;
	and.b32  	%r48, %r47, 1;
	shr.u32 	%r49, %r198, 2;
	xor.b32  	%r50, %r49, %r198;
	shl.b32 	%r51, %r46, 4;
	shl.b32 	%r52, %r50, 1;
	xor.b32  	%r53, %r51, %r52;
	xor.b32  	%r54, %r53, %r46;
	xor.b32  	%r55, %r54, %r50;
	sub.s32 	%r56, %r195, %r55;
	or.b32  	%r57, %r56, -2;
	sub.s32 	%r58, %r195, %r39;
	or.b32  	%r59, %r58, -2;
	add.s32 	%r60, %r194, %r48;
	sub.s32 	%r61, %r59, %r60;
	add.s32 	%r62, %r57, %r61;
	shr.u32 	%r63, %r199, 2;
	xor.b32  	%r64, %r63, %r199;
	shl.b32 	%r65, %r55, 4;
	shl.b32 	%r66, %r64, 1;
	xor.b32  	%r67, %r65, %r66;
	xor.b32  	%r68, %r67, %r55;
	xor.b32  	%r69, %r68, %r64;
	add.s32 	%r70, %r69, %r195;
	and.b32  	%r71, %r70, 1;
	sub.s32 	%r72, %r71, %r62;
	shr.u32 	%r73, %r200, 2;
	xor.b32  	%r74, %r73, %r200;
	shl.b32 	%r75, %r69, 4;
	shl.b32 	%r76, %r74, 1;
	xor.b32  	%r77, %r75, %r76;
	xor.b32  	%r78, %r77, %r69;
	xor.b32  	%r79, %r78, %r74;
	add.s32 	%r80, %r192, -1;
	add.s32 	%r81, %r79, %r80;
	and.b32  	%r82, %r81, 1;
	add.s32 	%r83, %r72, %r82;
	shr.u32 	%r84, %r39, 2;
	xor.b32  	%r85, %r84, %r39;
	shl.b32 	%r86, %r79, 4;
	shl.b32 	%r87, %r85, 1;
	xor.b32  	%r88, %r86, %r87;
	xor.b32  	%r89, %r88, %r79;
	xor.b32  	%r90, %r89, %r85;
	add.s32 	%r91, %r90, %r195;
	and.b32  	%r92, %r91, 1;
	add.s32 	%r93, %r83, %r92;
	shr.u32 	%r94, %r46, 2;
	xor.b32  	%r95, %r94, %r46;
	shl.b32 	%r96, %r90, 4;
	shl.b32 	%r97, %r95, 1;
	xor.b32  	%r98, %r96, %r97;
	xor.b32  	%r99, %r98, %r90;
	xor.b32  	%r100, %r99, %r95;
	shr.u32 	%r101, %r55, 2;
	xor.b32  	%r102, %r101, %r55;
	shl.b32 	%r103, %r100, 4;
	shl.b32 	%r104, %r102, 1;
	xor.b32  	%r105, %r103, %r104;
	xor.b32  	%r106, %r105, %r100;
	xor.b32  	%r107, %r106, %r102;
	add.s32 	%r108, %r107, %r195;
	and.b32  	%r109, %r108, 1;
	add.s32 	%r110, %r93, %r109;
	shr.u32 	%r111, %r69, 2;
	xor.b32  	%r112, %r111, %r69;
	shl.b32 	%r113, %r107, 4;
	shl.b32 	%r114, %r112, 1;
	xor.b32  	%r115, %r113, %r114;
	xor.b32  	%r116, %r115, %r107;
	xor.b32  	%r117, %r116, %r112;
	add.s32 	%r118, %r117, %r80;
	and.b32  	%r119, %r118, 1;
	shr.u32 	%r120, %r79, 2;
	xor.b32  	%r121, %r120, %r79;
	shl.b32 	%r122, %r117, 4;
	shl.b32 	%r123, %r121, 1;
	xor.b32  	%r124, %r122, %r123;
	xor.b32  	%r125, %r124, %r117;
	xor.b32  	%r126, %r125, %r121;
	add.s32 	%r127, %r126, %r195;
	and.b32  	%r128, %r127, 1;
	shr.u32 	%r129, %r90, 2;
	xor.b32  	%r130, %r129, %r90;
	shl.b32 	%r131, %r126, 4;
	shl.b32 	%r132, %r130, 1;
	xor.b32  	%r133, %r131, %r132;
	xor.b32  	%r134, %r133, %r126;
	xor.b32  	%r135, %r134, %r130;
	sub.s32 	%r136, %r195, %r135;
	or.b32  	%r137, %r136, -2;
	sub.s32 	%r138, %r195, %r100;
	or.b32  	%r139, %r138, -2;
	add.s32 	%r140, %r110, %r119;
	add.s32 	%r141, %r140, %r128;
	sub.s32 	%r142, %r139, %r141;
	add.s32 	%r143, %r142, %r137;
	shr.u32 	%r144, %r100, 2;
	xor.b32  	%r145, %r144, %r100;
	shl.b32 	%r146, %r135, 4;
	shl.b32 	%r147, %r145, 1;
	xor.b32  	%r148, %r146, %r147;
	xor.b32  	%r149, %r148, %r135;
	xor.b32  	%r196, %r149, %r145;
	add.s32 	%r150, %r196, %r195;
	and.b32  	%r151, %r150, 1;
	sub.s32 	%r152, %r151, %r143;
	shr.u32 	%r153, %r107, 2;
	xor.b32  	%r154, %r153, %r107;
	shl.b32 	%r155, %r196, 4;
	shl.b32 	%r156, %r154, 1;
	xor.b32  	%r157, %r155, %r156;
	xor.b32  	%r158, %r157, %r196;
	xor.b32  	%r197, %r158, %r154;
	add.s32 	%r159, %r197, %r80;
	and.b32  	%r160, %r159, 1;
	add.s32 	%r161, %r152, %r160;
	shr.u32 	%r162, %r117, 2;
	xor.b32  	%r163, %r162, %r117;
	shl.b32 	%r164, %r197, 4;
	shl.b32 	%r165, %r163, 1;
	xor.b32  	%r166, %r164, %r165;
	xor.b32  	%r167, %r166, %r197;
	xor.b32  	%r198, %r167, %r163;
	add.s32 	%r168, %r198, %r195;
	and.b32  	%r169, %r168, 1;
	add.s32 	%r170, %r161, %r169;
	shr.u32 	%r171, %r126, 2;
	xor.b32  	%r172, %r171, %r126;
	shl.b32 	%r173, %r198, 4;
	shl.b32 	%r174, %r172, 1;
	xor.b32  	%r175, %r173, %r174;
	xor.b32  	%r176, %r175, %r198;
	xor.b32  	%r199, %r176, %r172;
	add.s32 	%r177, %r199, %r80;
	and.b32  	%r178, %r177, 1;
	add.s32 	%r179, %r170, %r178;
	shr.u32 	%r180, %r135, 2;
	xor.b32  	%r181, %r180, %r135;
	shl.b32 	%r182, %r199, 4;
	shl.b32 	%r183, %r181, 1;
	xor.b32  	%r184, %r182, %r183;
	xor.b32  	%r185, %r184, %r199;
	xor.b32  	%r200, %r185, %r181;
	add.s32 	%r186, %r200, %r195;
	and.b32  	%r187, %r186, 1;
	add.s32 	%r188, %r179, %r187;
	add.s32 	%r195, %r195, 5798992;
	add.s32 	%r194, %r188, -4;
	add.s32 	%r193, %r193, 16;
	add.s32 	%r192, %r192, -5798992;
	setp.ne.s32 	%p1, %r193, 100000;
	@%p1 bra 	$L__BB1_1;
	add.s32 	%r189, %r2, 1883961632;
	cvta.to.global.u64 	%rd6, %rd2;
	st.global.v2.u32 	[%rd1], {%r189, %r196};
	st.global.v2.u32 	[%rd1+8], {%r197, %r198};
	st.global.v2.u32 	[%rd1+16], {%r199, %r200};
	st.global.v2.u32 	[%rd1+24], {%r8, %r9};
	st.global.f32 	[%rd1+32], %f1;
	st.global.f64 	[%rd1+40], %fd1;
	mul.wide.s32 	%rd7, %r1, 4;
	add.s64 	%rd8, %rd6, %rd7;
	ld.global.u32 	%r190, [%rd8];
	add.s32 	%r191, %r190, %r194;
	st.global.u32 	[%rd8], %r191;
	ret;

}


// ===== COMPILED SASS (sm_100) =====

	.target	sm_100

	.elftype	@"ET_EXEC"


//--------------------- .note.nv.tkinfo           --------------------------
	.section	.note.nv.tkinfo,"",@"SHT_NOTE"
	.sectionflags	@"SHF_NOTE_NV_TKINFO"
	.tkinfo
        /*0018*/ 	.word	0x00000002
        /*0030*/ 	.string	""
        /*0030*/ 	.string	"ptxas"
        /*0030*/ 	.string	"Cuda compilation tools, release 13.0, V13.0.88"
        /*0030*/ 	.string	"Build cuda_13.0.r13.0/compiler.36424714_0"
        /*0030*/ 	.string	"-arch sm_100 -m 64 "



//--------------------- .note.nv.cuinfo           --------------------------
	.section	.note.nv.cuinfo,"",@"SHT_NOTE"
	.sectionflags	@"SHF_NOTE_NV_CUINFO"
        /*0018*/ 	.short	0x0002
        /*001a*/ 	.short	0x0064
        /*001c*/ 	.short	0x0082
	.zero		2


//--------------------- .nv.info                  --------------------------
	.section	.nv.info,"",@"SHT_CUDA_INFO"
	.align	4


	//----- nvinfo : EIATTR_REGCOUNT
	.align		4
        /*0000*/ 	.byte	0x04, 0x2f
        /*0002*/ 	.short	(.L_10 - .L_9)
	.align		4
.L_9:
        /*0004*/ 	.word	index@(_Z12setup_kernelP17curandStateXORWOW)
        /*0008*/ 	.word	0x00000020


	//----- nvinfo : EIATTR_FRAME_SIZE
	.align		4
.L_10:
        /*000c*/ 	.byte	0x04, 0x11
        /*000e*/ 	.short	(.L_12 - .L_11)
	.align		4
.L_11:
        /*0010*/ 	.word	index@(_Z12setup_kernelP17curandStateXORWOW)
        /*0014*/ 	.word	0x00000000


	//----- nvinfo : EIATTR_REGCOUNT
	.align		4
.L_12:
        /*0018*/ 	.byte	0x04, 0x2f
        /*001a*/ 	.short	(.L_14 - .L_13)
	.align		4
.L_13:
        /*001c*/ 	.word	index@(_Z15generate_kernelP17curandStateXORWOWPi)
        /*0020*/ 	.word	0x00000020


	//----- nvinfo : EIATTR_FRAME_SIZE
	.align		4
.L_14:
        /*0024*/ 	.byte	0x04, 0x11
        /*0026*/ 	.short	(.L_16 - .L_15)
	.align		4
.L_15:
        /*0028*/ 	.word	index@(_Z15generate_kernelP17curandStateXORWOWPi)
        /*002c*/ 	.word	0x00000000


	//----- nvinfo : EIATTR_MIN_STACK_SIZE
	.align		4
.L_16:
        /*0030*/ 	.byte	0x04, 0x12
        /*0032*/ 	.short	(.L_18 - .L_17)
	.align		4
.L_17:
        /*0034*/ 	.word	index@(_Z15generate_kernelP17curandStateXORWOWPi)
        /*0038*/ 	.word	0x00000000


	//----- nvinfo : EIATTR_MIN_STACK_SIZE
	.align		4
.L_18:
        /*003c*/ 	.byte	0x04, 0x12
        /*003e*/ 	.short	(.L_20 - .L_19)
	.align		4
.L_19:
        /*0040*/ 	.word	index@(_Z12setup_kernelP17curandStateXORWOW)
        /*0044*/ 	.word	0x00000000
.L_20:


//--------------------- .nv.compat                --------------------------
	.section	.nv.compat,"",@"SHT_CUDA_COMPAT_INFO"
	.align	4
        /*0000*/ 	.byte	0x02, 0x09, 0x00, 0x00, 0x02, 0x02, 0x01, 0x00, 0x02, 0x05, 0x05, 0x00, 0x03, 0x07, 0x01, 0x01
        /*0010*/ 	.byte	0x02, 0x03, 0x00, 0x00, 0x02, 0x06, 0x01, 0x00, 0x04, 0x0b, 0x08, 0x00, 0x09, 0x00, 0x00, 0x00
        /*0020*/ 	.byte	0x00, 0x00, 0x00, 0x00


//--------------------- .nv.info._Z15generate_kernelP17curandStateXORWOWPi --------------------------
	.section	.nv.info._Z15generate_kernelP17curandStateXORWOWPi,"",@"SHT_CUDA_INFO"
	.sectionflags	@""
	.align	4


	//----- nvinfo : EIATTR_CUDA_API_VERSION
	.align		4
        /*0000*/ 	.byte	0x04, 0x37
        /*0002*/ 	.short	(.L_22 - .L_21)
.L_21:
        /*0004*/ 	.word	0x00000082


	//----- nvinfo : EIATTR_KPARAM_INFO
	.align		4
.L_22:
        /*0008*/ 	.byte	0x04, 0x17
        /*000a*/ 	.short	(.L_24 - .L_23)
.L_23:
        /*000c*/ 	.word	0x00000000
        /*0010*/ 	.short	0x0001
        /*0012*/ 	.short	0x0008
        /*0014*/ 	.byte	0x00, 0xf5, 0x21, 0x00


	//----- nvinfo : EIATTR_KPARAM_INFO
	.align		4
.L_24:
        /*0018*/ 	.byte	0x04, 0x17
        /*001a*/ 	.short	(.L_26 - .L_25)
.L_25:
        /*001c*/ 	.word	0x00000000
        /*0020*/ 	.short	0x0000
        /*0022*/ 	.short	0x0000
        /*0024*/ 	.byte	0x00, 0xf5, 0x21, 0x00


	//----- nvinfo : EIATTR_SPARSE_MMA_MASK
	.align		4
.L_26:
        /*0028*/ 	.byte	0x03, 0x50
        /*002a*/ 	.short	0x0000


	//----- nvinfo : EIATTR_MAXREG_COUNT
	.align		4
        /*002c*/ 	.byte	0x03, 0x1b
        /*002e*/ 	.short	0x00ff


	//----- nvinfo : EIATTR_MERCURY_ISA_VERSION
	.align		4
        /*0030*/ 	.byte	0x03, 0x5f
        /*0032*/ 	.short	0x0101


	//----- nvinfo : EIATTR_VRC_CTA_INIT_COUNT
	.align		4
        /*0034*/ 	.byte	0x02, 0x4a
	.zero		1
	.zero		1


	//----- nvinfo : EIATTR_EXIT_INSTR_OFFSETS
	.align		4
        /*0038*/ 	.byte	0x04, 0x1c
        /*003a*/ 	.short	(.L_28 - .L_27)


	//   ....[0]....
.L_27:
        /*003c*/ 	.word	0x00000ad0


	//----- nvinfo : EIATTR_CBANK_PARAM_SIZE
	.align		4
.L_28:
        /*0040*/ 	.byte	0x03, 0x19
        /*0042*/ 	.short	0x0010


	//----- nvinfo : EIATTR_PARAM_CBANK
	.align		4
        /*0044*/ 	.byte	0x04, 0x0a
        /*0046*/ 	.short	(.L_30 - .L_29)
	.align		4
.L_29:
        /*0048*/ 	.word	index@(.nv.constant0._Z15generate_kernelP17curandStateXORWOWPi)
        /*004c*/ 	.short	0x0380
        /*004e*/ 	.short	0x0010


	//----- nvinfo : EIATTR_SW_WAR
	.align		4
.L_30:
        /*0050*/ 	.byte	0x04, 0x36
        /*0052*/ 	.short	(.L_32 - .L_31)
.L_31:
        /*0054*/ 	.word	0x00000008
.L_32:


//--------------------- .nv.info._Z12setup_kernelP17curandStateXORWOW --------------------------
	.section	.nv.info._Z12setup_kernelP17curandStateXORWOW,"",@"SHT_CUDA_INFO"
	.sectionflags	@""
	.align	4


	//----- nvinfo : EIATTR_CUDA_API_VERSION
	.align		4
        /*0000*/ 	.byte	0x04, 0x37
        /*0002*/ 	.short	(.L_34 - .L_33)
.L_33:
        /*0004*/ 	.word	0x00000082


	//----- nvinfo : EIATTR_KPARAM_INFO
	.align		4
.L_34:
        /*0008*/ 	.byte	0x04, 0x17
        /*000a*/ 	.short	(.L_36 - .L_35)
.L_35:
        /*000c*/ 	.word	0x00000000
        /*0010*/ 	.short	0x0000
        /*0012*/ 	.short	0x0000
        /*0014*/ 	.byte	0x00, 0xf5, 0x21, 0x00


	//----- nvinfo : EIATTR_SPARSE_MMA_MASK
	.align		4
.L_36:
        /*0018*/ 	.byte	0x03, 0x50
        /*001a*/ 	.short	0x0000


	//----- nvinfo : EIATTR_MAXREG_COUNT
	.align		4
        /*001c*/ 	.byte	0x03, 0x1b
        /*001e*/ 	.short	0x00ff


	//----- nvinfo : EIATTR_MERCURY_ISA_VERSION
	.align		4
        /*0020*/ 	.byte	0x03, 0x5f
        /*0022*/ 	.short	0x0101


	//----- nvinfo : EIATTR_VRC_CTA_INIT_COUNT
	.align		4
        /*0024*/ 	.byte	0x02, 0x4a
	.zero		1
	.zero		1


	//----- nvinfo : EIATTR_EXIT_INSTR_OFFSETS
	.align		4
        /*0028*/ 	.byte	0x04, 0x1c
        /*002a*/ 	.short	(.L_38 - .L_37)


	//   ....[0]....
.L_37:
        /*002c*/ 	.word	0x00000f20


	//----- nvinfo : EIATTR_CRS_STACK_SIZE
	.align		4
.L_38:
        /*0030*/ 	.byte	0x04, 0x1e
        /*0032*/ 	.short	(.L_40 - .L_39)
.L_39:
        /*0034*/ 	.word	0x00000000


	//----- nvinfo : EIATTR_CBANK_PARAM_SIZE
	.align		4
.L_40:
        /*0038*/ 	.byte	0x03, 0x19
        /*003a*/ 	.short	0x0008


	//----- nvinfo : EIATTR_PARAM_CBANK
	.align		4
        /*003c*/ 	.byte	0x04, 0x0a
        /*003e*/ 	.short	(.L_42 - .L_41)
	.align		4
.L_41:
        /*0040*/ 	.word	index@(.nv.constant0._Z12setup_kernelP17curandStateXORWOW)
        /*0044*/ 	.short	0x0380
        /*0046*/ 	.short	0x0008


	//----- nvinfo : EIATTR_SW_WAR
	.align		4
.L_42:
        /*0048*/ 	.byte	0x04, 0x36
        /*004a*/ 	.short	(.L_44 - .L_43)
.L_43:
        /*004c*/ 	.word	0x00000008
.L_44:


//--------------------- .nv.callgraph             --------------------------
	.section	.nv.callgraph,"",@"SHT_CUDA_CALLGRAPH"
	.align	4
	.sectionentsize	8
	.align		4
        /*0000*/ 	.word	0x00000000
	.align		4
        /*0004*/ 	.word	0xffffffff
	.align		4
        /*0008*/ 	.word	0x00000000
	.align		4
        /*000c*/ 	.word	0xfffffffe
	.align		4
        /*0010*/ 	.word	0x00000000
	.align		4
        /*0014*/ 	.word	0xfffffffd
	.align		4
        /*0018*/ 	.word	0x00000000
	.align		4
        /*001c*/ 	.word	0xfffffffc


//--------------------- .nv.constant4             --------------------------
	.section	.nv.constant4,"a",@progbits
	.align	8
	.align		8
.nv.constant4:
        /*0000*/ 	.dword	precalc_xorwow_matrix
	.align		8
        /*0008*/ 	.dword	precalc_xorwow_offset_matrix
	.align		8
        /*0010*/ 	.dword	mrg32k3aM1
	.align		8
        /*0018*/ 	.dword	mrg32k3aM2
	.align		8
        /*0020*/ 	.dword	mrg32k3aM1SubSeq
	.align		8
        /*0028*/ 	.dword	mrg32k3aM2SubSeq
	.align		8
        /*0030*/ 	.dword	mrg32k3aM1Seq
	.align		8
        /*0038*/ 	.dword	mrg32k3aM2Seq


//--------------------- .nv.constant3             --------------------------
	.section	.nv.constant3,"a",@progbits
	.align	8
.nv.constant3:
	.type		__cr_lgamma_table,@object
	.size		__cr_lgamma_table,(.L_8 - __cr_lgamma_table)
__cr_lgamma_table:
        /*0000*/ 	.byte	0x00, 0x00, 0x00, 0x00, 0x00, 0x00, 0x00, 0x00, 0x00, 0x00, 0x00, 0x00, 0x00, 0x00, 0x00, 0x00
        /*0010*/ 	.byte	0xef, 0x39, 0xfa, 0xfe, 0x42, 0x2e, 0xe6, 0x3f, 0x02, 0x20, 0x2a, 0xfa, 0x0b, 0xab, 0xfc, 0x3f
        /*0020*/ 	.byte	0xf9, 0x2c, 0x92, 0x7c, 0xa7, 0x6c, 0x09, 0x40, 0xc9, 0x79, 0x44, 0x3c, 0x64, 0x26, 0x13, 0x40
        /*0030*/ 	.byte	0xca, 0x01, 0xcf, 0x3a, 0x27, 0x51, 0x1a, 0x40, 0x30, 0xcc, 0x2d, 0xf3, 0xe1, 0x0c, 0x21, 0x40
        /*0040*/ 	.byte	0x0d, 0xb7, 0xfc, 0x82, 0x8e, 0x35, 0x25, 0x40
.L_8:


//--------------------- .text._Z15generate_kernelP17curandStateXORWOWPi --------------------------
	.section	.text._Z15generate_kernelP17curandStateXORWOWPi,"ax",@progbits
	.align	128
        .global         _Z15generate_kernelP17curandStateXORWOWPi
        .type           _Z15generate_kernelP17curandStateXORWOWPi,@function
        .size           _Z15generate_kernelP17curandStateXORWOWPi,(.L_x_11 - _Z15generate_kernelP17curandStateXORWOWPi)
        .other          _Z15generate_kernelP17curandStateXORWOWPi,@"STO_CUDA_ENTRY STV_DEFAULT"
_Z15generate_kernelP17curandStateXORWOWPi:
.text._Z15generate_kernelP17curandStateXORWOWPi:
[----:B------:R-:W-:Y:S01]  /*0000*/  LDC R1, c[0x0][0x37c] ;  /* 0x0000df00ff017b82 */ /* 0x000fe20000000800 */
[----:B------:R-:W0:Y:S07]  /*0010*/  S2R R0, SR_TID.X ;  /* 0x0000000000007919 */ /* 0x000e2e0000002100 */
[----:B------:R-:W1:Y:S01]  /*0020*/  LDC.64 R4, c[0x0][0x380] ;  /* 0x0000e000ff047b82 */ /* 0x000e620000000a00 */
[----:B------:R-:W2:Y:S01]  /*0030*/  LDCU.64 UR6, c[0x0][0x358] ;  /* 0x00006b00ff0677ac */ /* 0x000ea20008000a00 */
[----:B------:R-:W0:Y:S02]  /*0040*/  S2R R3, SR_CTAID.X ;  /* 0x0000000000037919 */ /* 0x000e240000002500 */
[----:B0-----:R-:W-:-:S04]  /*0050*/  IMAD R0, R3, 0x40, R0 ;  /* 0x0000004003007824 */ /* 0x001fc800078e0200 */
[----:B-1----:R-:W-:-:S05]  /*0060*/  IMAD.WIDE R4, R0, 0x30, R4 ;  /* 0x0000003000047825 */ /* 0x002fca00078e0204 */
[----:B--2---:R-:W2:Y:S04]  /*0070*/  LDG.E.64 R6, desc[UR6][R4.64] ;  /* 0x0000000604067981 */ /* 0x004ea8000c1e1b00 */
[----:B------:R0:W5:Y:S04]  /*0080*/  LDG.E R15, desc[UR6][R4.64+0x20] ;  /* 0x00002006040f7981 */ /* 0x000168000c1e1900 */
[----:B------:R0:W5:Y:S04]  /*0090*/  LDG.E.64 R8, desc[UR6][R4.64+0x28] ;  /* 0x0000280604087981 */ /* 0x000168000c1e1b00 */
[----:B------:R0:W5:Y:S04]  /*00a0*/  LDG.E.64 R2, desc[UR6][R4.64+0x8] ;  /* 0x0000080604027981 */ /* 0x000168000c1e1b00 */
[----:B------:R0:W5:Y:S04]  /*00b0*/  LDG.E.64 R12, desc[UR6][R4.64+0x10] ;  /* 0x00001006040c7981 */ /* 0x000168000c1e1b00 */
[----:B------:R0:W5:Y:S01]  /*00c0*/  LDG.E.64 R10, desc[UR6][R4.64+0x18] ;  /* 0x00001806040a7981 */ /* 0x000162000c1e1b00 */
[----:B------:R-:W-:Y:S01]  /*00d0*/  IMAD.MOV.U32 R17, RZ, RZ, RZ ;  /* 0x000000ffff117224 */ /* 0x000fe200078e00ff */
[----:B------:R-:W-:Y:S01]  /*00e0*/  UMOV UR4, URZ ;  /* 0x000000ff00047c82 */ /* 0x000fe20008000000 */
[----:B--2---:R-:W-:-:S02]  /*00f0*/  IMAD.MOV R14, RZ, RZ, -R6 ;  /* 0x000000ffff0e7224 */ /* 0x004fc400078e0a06 */
[----:B0-----:R-:W-:-:S07]  /*0100*/  IMAD.MOV.U32 R16, RZ, RZ, R6 ;  /* 0x000000ffff107224 */ /* 0x001fce00078e0006 */
.L_x_0:
[----:B------:R-:W-:Y:S01]  /*0110*/  SHF.R.U32.HI R18, RZ, 0x2, R7 ;  /* 0x00000002ff127819 */ /* 0x000fe20000011607 */
[----:B------:R-:W-:Y:S01]  /*0120*/  UIADD3 UR4, UPT, UPT, UR4, 0x10, URZ ;  /* 0x0000001004047890 */ /* 0x000fe2000fffe0ff */
[----:B-----5:R-:W-:Y:S02]  /*0130*/  SHF.R.U32.HI R21, RZ, 0x2, R2 ;  /* 0x00000002ff157819 */ /* 0x020fe40000011602 */
[----:B------:R-:W-:Y:S01]  /*0140*/  LOP3.LUT R7, R18, R7, RZ, 0x3c, !PT ;  /* 0x0000000712077212 */ /* 0x000fe200078e3cff */
[----:B------:R-:W-:Y:S01]  /*0150*/  IMAD.SHL.U32 R18, R13, 0x10, RZ ;  /* 0x000000100d127824 */ /* 0x000fe200078e00ff */
[----:B------:R-:W-:Y:S01]  /*0160*/  LOP3.LUT R21, R21, R2, RZ, 0x3c, !PT ;  /* 0x0000000215157212 */ /* 0x000fe200078e3cff */
[----:B------:R-:W-:Y:S01]  /*0170*/  UISETP.NE.AND UP0, UPT, UR4, 0x186a0, UPT ;  /* 0x000186a00400788c */ /* 0x000fe2000bf05270 */
[----:B------:R-:W-:Y:S01]  /*0180*/  SHF.R.U32.HI R20, RZ, 0x2, R3 ;  /* 0x00000002ff147819 */ /* 0x000fe20000011603 */
[----:B------:R-:W-:-:S03]  /*0190*/  IMAD.SHL.U32 R19, R7, 0x2, RZ ;  /* 0x0000000207137824 */ /* 0x000fc600078e00ff */
[----:B------:R-:W-:Y:S02]  /*01a0*/  LOP3.LUT R20, R20, R3, RZ, 0x3c, !PT ;  /* 0x0000000314147212 */ /* 0x000fe400078e3cff */
[----:B------:R-:W-:Y:S02]  /*01b0*/  LOP3.LUT R18, R13, R18, R19, 0x96, !PT ;  /* 0x000000120d127212 */ /* 0x000fe400078e9613 */
[----:B------:R-:W-:Y:S01]  /*01c0*/  SHF.R.U32.HI R19, RZ, 0x2, R12 ;  /* 0x00000002ff137819 */ /* 0x000fe2000001160c */
[----:B------:R-:W-:Y:S01]  /*01d0*/  IMAD.SHL.U32 R3, R20, 0x2, RZ ;  /* 0x0000000214037824 */ /* 0x000fe200078e00ff */
[----:B------:R-:W-:Y:S01]  /*01e0*/  LOP3.LUT R7, R18, R7, RZ, 0x3c, !PT ;  /* 0x0000000712077212 */ /* 0x000fe200078e3cff */
[----:B------:R-:W-:Y:S01]  /*01f0*/  IMAD.SHL.U32 R18, R21, 0x2, RZ ;  /* 0x0000000215127824 */ /* 0x000fe200078e00ff */
[----:B------:R-:W-:Y:S02]  /*0200*/  LOP3.LUT R19, R19, R12, RZ, 0x3c, !PT ;  /* 0x0000000c13137212 */ /* 0x000fe400078e3cff */
[----:B------:R-:W-:Y:S01]  /*0210*/  SHF.R.U32.HI R12, RZ, 0x2, R13 ;  /* 0x00000002ff0c7819 */ /* 0x000fe2000001160d */
[----:B------:R-:W-:-:S03]  /*0220*/  IMAD.SHL.U32 R2, R7, 0x10, RZ ;  /* 0x0000001007027824 */ /* 0x000fc600078e00ff */
[----:B------:R-:W-:Y:S02]  /*0230*/  LOP3.LUT R12, R12, R13, RZ, 0x3c, !PT ;  /* 0x0000000d0c0c7212 */ /* 0x000fe400078e3cff */
[----:B------:R-:W-:Y:S02]  /*0240*/  LOP3.LUT R2, R7, R2, R18, 0x96, !PT ;  /* 0x0000000207027212 */ /* 0x000fe400078e9612 */
[----:B------:R-:W-:Y:S02]  /*0250*/  SHF.R.U32.HI R18, RZ, 0x2, R7 ;  /* 0x00000002ff127819 */ /* 0x000fe40000011607 */
[----:B------:R-:W-:Y:S02]  /*0260*/  LOP3.LUT R23, R2, R21, RZ, 0x3c, !PT ;  /* 0x0000001502177212 */ /* 0x000fe400078e3cff */
[----:B------:R-:W-:-:S03]  /*0270*/  LOP3.LUT R18, R18, R7, RZ, 0x3c, !PT ;  /* 0x0000000712127212 */ /* 0x000fc600078e3cff */
[----:B------:R-:W-:-:S05]  /*0280*/  IMAD.SHL.U32 R2, R23, 0x10, RZ ;  /* 0x0000001017027824 */ /* 0x000fca00078e00ff */
[----:B------:R-:W-:-:S04]  /*0290*/  LOP3.LUT R3, R23, R2, R3, 0x96, !PT ;  /* 0x0000000217037212 */ /* 0x000fc800078e9603 */
[----:B------:R-:W-:Y:S01]  /*02a0*/  LOP3.LUT R27, R3, R20, RZ, 0x3c, !PT ;  /* 0x00000014031b7212 */ /* 0x000fe200078e3cff */
[----:B------:R-:W-:Y:S01]  /*02b0*/  IMAD.SHL.U32 R3, R19, 0x2, RZ ;  /* 0x0000000213037824 */ /* 0x000fe200078e00ff */
[----:B------:R-:W-:-:S03]  /*02c0*/  SHF.R.U32.HI R20, RZ, 0x2, R23 ;  /* 0x00000002ff147819 */ /* 0x000fc60000011617 */
[----:B------:R-:W-:Y:S01]  /*02d0*/  IMAD.SHL.U32 R2, R27, 0x10, RZ ;  /* 0x000000101b027824 */ /* 0x000fe200078e00ff */
[----:B------:R-:W-:-:S04]  /*02e0*/  LOP3.LUT R20, R20, R23, RZ, 0x3c, !PT ;  /* 0x0000001714147212 */ /* 0x000fc800078e3cff */
[----:B------:R-:W-:Y:S01]  /*02f0*/  LOP3.LUT R2, R27, R2, R3, 0x96, !PT ;  /* 0x000000021b027212 */ /* 0x000fe200078e9603 */
[----:B------:R-:W-:-:S03]  /*0300*/  IMAD.SHL.U32 R3, R12, 0x2, RZ ;  /* 0x000000020c037824 */ /* 0x000fc600078e00ff */
[----:B------:R-:W-:-:S05]  /*0310*/  LOP3.LUT R29, R2, R19, RZ, 0x3c, !PT ;  /* 0x00000013021d7212 */ /* 0x000fca00078e3cff */
[----:B------:R-:W-:-:S05]  /*0320*/  IMAD.SHL.U32 R2, R29, 0x10, RZ ;  /* 0x000000101d027824 */ /* 0x000fca00078e00ff */
[----:B------:R-:W-:-:S04]  /*0330*/  LOP3.LUT R3, R29, R2, R3, 0x96, !PT ;  /* 0x000000021d037212 */ /* 0x000fc800078e9603 */
[----:B------:R-:W-:Y:S01]  /*0340*/  LOP3.LUT R2, R3, R12, RZ, 0x3c, !PT ;  /* 0x0000000c03027212 */ /* 0x000fe200078e3cff */
[----:B------:R-:W-:-:S03]  /*0350*/  IMAD.SHL.U32 R12, R18, 0x2, RZ ;  /* 0x00000002120c7824 */ /* 0x000fc600078e00ff */
[----:B------:R-:W-:Y:S01]  /*0360*/  SHF.R.U32.HI R19, RZ, 0x2, R2 ;  /* 0x00000002ff137819 */ /* 0x000fe20000011602 */
[----:B------:R-:W-:-:S03]  /*0370*/  IMAD.SHL.U32 R3, R2, 0x10, RZ ;  /* 0x0000001002037824 */ /* 0x000fc600078e00ff */
[----:B------:R-:W-:Y:S02]  /*0380*/  LOP3.LUT R19, R19, R2, RZ, 0x3c, !PT ;  /* 0x0000000213137212 */ /* 0x000fe400078e3cff */
[----:B------:R-:W-:-:S04]  /*0390*/  LOP3.LUT R3, R2, R3, R12, 0x96, !PT ;  /* 0x0000000302037212 */ /* 0x000fc800078e960c */
[----:B------:R-:W-:Y:S01]  /*03a0*/  LOP3.LUT R25, R3, R18, RZ, 0x3c, !PT ;  /* 0x0000001203197212 */ /* 0x000fe200078e3cff */
[----:B------:R-:W-:Y:S01]  /*03b0*/  IMAD.SHL.U32 R3, R20, 0x2, RZ ;  /* 0x0000000214037824 */ /* 0x000fe200078e00ff */
[----:B------:R-:W-:-:S03]  /*03c0*/  SHF.R.U32.HI R18, RZ, 0x2, R27 ;  /* 0x00000002ff127819 */ /* 0x000fc6000001161b */
[C---:B------:R-:W-:Y:S01]  /*03d0*/  IMAD.SHL.U32 R12, R25.reuse, 0x10, RZ ;  /* 0x00000010190c7824 */ /* 0x040fe200078e00ff */
[----:B------:R-:W-:Y:S01]  /*03e0*/  LOP3.LUT R18, R18, R27, RZ, 0x3c, !PT ;  /* 0x0000001b12127212 */ /* 0x000fe200078e3cff */
[----:B------:R-:W-:Y:S02]  /*03f0*/  IMAD.IADD R27, R16, 0x1, -R27 ;  /* 0x00000001101b7824 */ /* 0x000fe400078e0a1b */
[C---:B------:R-:W-:Y:S01]  /*0400*/  IMAD.IADD R24, R25.reuse, 0x1, R16 ;  /* 0x0000000119187824 */ /* 0x040fe200078e0210 */
[----:B------:R-:W-:-:S04]  /*0410*/  LOP3.LUT R3, R25, R12, R3, 0x96, !PT ;  /* 0x0000000c19037212 */ /* 0x000fc800078e9603 */
[----:B------:R-:W-:Y:S01]  /*0420*/  LOP3.LUT R13, R3, R20, RZ, 0x3c, !PT ;  /* 0x00000014030d7212 */ /* 0x000fe200078e3cff */
[----:B------:R-:W-:Y:S01]  /*0430*/  IMAD.SHL.U32 R3, R18, 0x2, RZ ;  /* 0x0000000212037824 */ /* 0x000fe200078e00ff */
[----:B------:R-:W-:Y:S02]  /*0440*/  SHF.R.U32.HI R20, RZ, 0x2, R29 ;  /* 0x00000002ff147819 */ /* 0x000fe4000001161d */
[----:B------:R-:W-:Y:S01]  /*0450*/  LOP3.LUT R24, R24, 0x1, RZ, 0xc0, !PT ;  /* 0x0000000118187812 */ /* 0x000fe200078ec0ff */
[----:B------:R-:W-:Y:S01]  /*0460*/  IMAD.SHL.U32 R12, R13, 0x10, RZ ;  /* 0x000000100d0c7824 */ /* 0x000fe200078e00ff */
[----:B------:R-:W-:Y:S01]  /*0470*/  LOP3.LUT R20, R20, R29, RZ, 0x3c, !PT ;  /* 0x0000001d14147212 */ /* 0x000fe200078e3cff */
[----:B------:R-:W-:-:S03]  /*0480*/  IMAD.IADD R29, R29, 0x1, R16 ;  /* 0x000000011d1d7824 */ /* 0x000fc600078e0210 */
[----:B------:R-:W-:Y:S02]  /*0490*/  LOP3.LUT R3, R13, R12, R3, 0x96, !PT ;  /* 0x0000000c0d037212 */ /* 0x000fe400078e9603 */
[----:B------:R-:W-:Y:S02]  /*04a0*/  LOP3.LUT R29, R29, 0x1, RZ, 0xc0, !PT ;  /* 0x000000011d1d7812 */ /* 0x000fe400078ec0ff */
[----:B------:R-:W-:Y:S01]  /*04b0*/  LOP3.LUT R21, R3, R18, RZ, 0x3c, !PT ;  /* 0x0000001203157212 */ /* 0x000fe200078e3cff */
[----:B------:R-:W-:Y:S02]  /*04c0*/  IMAD.SHL.U32 R3, R20, 0x2, RZ ;  /* 0x0000000214037824 */ /* 0x000fe400078e00ff */
[----:B------:R-:W-:Y:S01]  /*04d0*/  IMAD.SHL.U32 R18, R19, 0x2, RZ ;  /* 0x0000000213127824 */ /* 0x000fe200078e00ff */
[----:B------:R-:W-:Y:S01]  /*04e0*/  SHF.R.U32.HI R22, RZ, 0x2, R21 ;  /* 0x00000002ff167819 */ /* 0x000fe20000011615 */
[----:B------:R-:W-:-:S05]  /*04f0*/  IMAD.SHL.U32 R12, R21, 0x10, RZ ;  /* 0x00000010150c7824 */ /* 0x000fca00078e00ff */
[----:B------:R-:W-:-:S04]  /*0500*/  LOP3.LUT R3, R21, R12, R3, 0x96, !PT ;  /* 0x0000000c15037212 */ /* 0x000fc800078e9603 */
[----:B------:R-:W-:Y:S02]  /*0510*/  LOP3.LUT R3, R3, R20, RZ, 0x3c, !PT ;  /* 0x0000001403037212 */ /* 0x000fe400078e3cff */
[----:B------:R-:W-:Y:S02]  /*0520*/  SHF.R.U32.HI R20, RZ, 0x2, R25 ;  /* 0x00000002ff147819 */ /* 0x000fe40000011619 */
[----:B------:R-:W-:Y:S01]  /*0530*/  SHF.R.U32.HI R26, RZ, 0x2, R3 ;  /* 0x00000002ff1a7819 */ /* 0x000fe20000011603 */
[----:B------:R-:W-:-:S05]  /*0540*/  IMAD.SHL.U32 R12, R3, 0x10, RZ ;  /* 0x00000010030c7824 */ /* 0x000fca00078e00ff */
[----:B------:R-:W-:Y:S02]  /*0550*/  LOP3.LUT R18, R3, R12, R18, 0x96, !PT ;  /* 0x0000000c03127212 */ /* 0x000fe400078e9612 */
[----:B------:R-:W-:Y:S02]  /*0560*/  LOP3.LUT R12, R20, R25, RZ, 0x3c, !PT ;  /* 0x00000019140c7212 */ /* 0x000fe400078e3cff */
[----:B------:R-:W-:-:S03]  /*0570*/  LOP3.LUT R19, R18, R19, RZ, 0x3c, !PT ;  /* 0x0000001312137212 */ /* 0x000fc600078e3cff */
[----:B------:R-:W-:Y:S02]  /*0580*/  IMAD.SHL.U32 R20, R12, 0x2, RZ ;  /* 0x000000020c147824 */ /* 0x000fe400078e00ff */
[----:B------:R-:W-:-:S05]  /*0590*/  IMAD.SHL.U32 R18, R19, 0x10, RZ ;  /* 0x0000001013127824 */ /* 0x000fca00078e00ff */
[----:B------:R-:W-:Y:S01]  /*05a0*/  LOP3.LUT R20, R19, R18, R20, 0x96, !PT ;  /* 0x0000001213147212 */ /* 0x000fe200078e9614 */
[----:B------:R-:W-:Y:S02]  /*05b0*/  IMAD.IADD R18, R16, 0x1, -R7 ;  /* 0x0000000110127824 */ /* 0x000fe400078e0a07 */
[----:B------:R-:W-:Y:S01]  /*05c0*/  IMAD.IADD R7, R23, 0x1, R16 ;  /* 0x0000000117077824 */ /* 0x000fe200078e0210 */
[----:B------:R-:W-:Y:S02]  /*05d0*/  LOP3.LUT R23, R20, R12, RZ, 0x3c, !PT ;  /* 0x0000000c14177212 */ /* 0x000fe400078e3cff */
[----:B------:R-:W-:Y:S02]  /*05e0*/  SHF.R.U32.HI R20, RZ, 0x2, R13 ;  /* 0x00000002ff147819 */ /* 0x000fe4000001160d */
[----:B------:R-:W-:Y:S02]  /*05f0*/  LOP3.LUT R12, R7, 0x1, RZ, 0xc0, !PT ;  /* 0x00000001070c7812 */ /* 0x000fe400078ec0ff */
[----:B------:R-:W-:-:S02]  /*0600*/  LOP3.LUT R18, R18, 0xfffffffe, RZ, 0xfc, !PT ;  /* 0xfffffffe12127812 */ /* 0x000fc400078efcff */
[----:B------:R-:W-:Y:S02]  /*0610*/  LOP3.LUT R7, R20, R13, RZ, 0x3c, !PT ;  /* 0x0000000d14077212 */ /* 0x000fe400078e3cff */
[----:B------:R-:W-:Y:S01]  /*0620*/  IADD3 R17, PT, PT, R18, -R17, -R12 ;  /* 0x8000001112117210 */ /* 0x000fe20007ffe80c */
[----:B------:R-:W-:Y:S01]  /*0630*/  IMAD.SHL.U32 R12, R23, 0x10, RZ ;  /* 0x00000010170c7824 */ /* 0x000fe200078e00ff */
[----:B------:R-:W-:Y:S01]  /*0640*/  LOP3.LUT R20, R27, 0xfffffffe, RZ, 0xfc, !PT ;  /* 0xfffffffe1b147812 */ /* 0x000fe200078efcff */
[----:B------:R-:W-:-:S03]  /*0650*/  IMAD.SHL.U32 R18, R7, 0x2, RZ ;  /* 0x0000000207127824 */ /* 0x000fc600078e00ff */
[----:B------:R-:W-:Y:S01]  /*0660*/  IADD3 R20, PT, PT, R29, -R20, -R17 ;  /* 0x800000141d147210 */ /* 0x000fe20007ffe811 */
[C---:B------:R-:W-:Y:S01]  /*0670*/  VIADD R17, R14.reuse, 0xffffffff ;  /* 0xffffffff0e117836 */ /* 0x040fe20000000000 */
[----:B------:R-:W-:Y:S01]  /*0680*/  LOP3.LUT R12, R23, R12, R18, 0x96, !PT ;  /* 0x0000000c170c7212 */ /* 0x000fe200078e9612 */
[----:B------:R-:W-:Y:S01]  /*0690*/  VIADD R14, R14, 0xffa783b0 ;  /* 0xffa783b00e0e7836 */ /* 0x000fe20000000000 */
[----:B------:R-:W-:Y:S01]  /*06a0*/  LOP3.LUT R18, R22, R21, RZ, 0x3c, !PT ;  /* 0x0000001516127212 */ /* 0x000fe200078e3cff */
[----:B------:R-:W-:Y:S01]  /*06b0*/  IMAD.IADD R21, R21, 0x1, R16 ;  /* 0x0000000115157824 */ /* 0x000fe200078e0210 */
[----:B------:R-:W-:-:S03]  /*06c0*/  LOP3.LUT R7, R12, R7, RZ, 0x3c, !PT ;  /* 0x000000070c077212 */ /* 0x000fc600078e3cff */
[----:B------:R-:W-:Y:S01]  /*06d0*/  IMAD.SHL.U32 R22, R18, 0x2, RZ ;  /* 0x0000000212167824 */ /* 0x000fe200078e00ff */
[----:B------:R-:W-:Y:S01]  /*06e0*/  LOP3.LUT R21, R21, 0x1, RZ, 0xc0, !PT ;  /* 0x0000000115157812 */ /* 0x000fe200078ec0ff */
[----:B------:R-:W-:-:S05]  /*06f0*/  IMAD.SHL.U32 R12, R7, 0x10, RZ ;  /* 0x00000010070c7824 */ /* 0x000fca00078e00ff */
[----:B------:R-:W-:Y:S01]  /*0700*/  LOP3.LUT R27, R7, R12, R22, 0x96, !PT ;  /* 0x0000000c071b7212 */ /* 0x000fe200078e9616 */
[----:B------:R-:W-:Y:S01]  /*0710*/  IMAD.IADD R22, R2, 0x1, R17 ;  /* 0x0000000102167824 */ /* 0x000fe200078e0211 */
[----:B------:R-:W-:Y:S02]  /*0720*/  LOP3.LUT R12, R26, R3, RZ, 0x3c, !PT ;  /* 0x000000031a0c7212 */ /* 0x000fe400078e3cff */
[----:B------:R-:W-:Y:S02]  /*0730*/  LOP3.LUT R2, R27, R18, RZ, 0x3c, !PT ;  /* 0x000000121b027212 */ /* 0x000fe400078e3cff */
[----:B------:R-:W-:Y:S01]  /*0740*/  LOP3.LUT R25, R22, 0x1, RZ, 0xc0, !PT ;  /* 0x0000000116197812 */ /* 0x000fe200078ec0ff */
[----:B------:R-:W-:Y:S02]  /*0750*/  IMAD.SHL.U32 R18, R12, 0x2, RZ ;  /* 0x000000020c127824 */ /* 0x000fe400078e00ff */
[----:B------:R-:W-:Y:S01]  /*0760*/  IMAD.SHL.U32 R27, R2, 0x10, RZ ;  /* 0x00000010021b7824 */ /* 0x000fe200078e00ff */
[----:B------:R-:W-:Y:S01]  /*0770*/  IADD3 R20, PT, PT, R24, R20, R25 ;  /* 0x0000001418147210 */ /* 0x000fe20007ffe019 */
[----:B------:R-:W-:Y:S01]  /*0780*/  IMAD.IADD R22, R17, 0x1, R3 ;  /* 0x0000000111167824 */ /* 0x000fe200078e0203 */
[----:B------:R-:W-:-:S02]  /*0790*/  SHF.R.U32.HI R24, RZ, 0x2, R19 ;  /* 0x00000002ff187819 */ /* 0x000fc40000011613 */
[----:B------:R-:W-:Y:S02]  /*07a0*/  LOP3.LUT R27, R2, R27, R18, 0x96, !PT ;  /* 0x0000001b021b7212 */ /* 0x000fe400078e9612 */
[----:B------:R-:W-:Y:S01]  /*07b0*/  LOP3.LUT R18, R24, R19, RZ, 0x3c, !PT ;  /* 0x0000001318127212 */ /* 0x000fe200078e3cff */
[----:B------:R-:W-:Y:S01]  /*07c0*/  IMAD.IADD R19, R19, 0x1, R16 ;  /* 0x0000000113137824 */ /* 0x000fe200078e0210 */
[----:B------:R-:W-:Y:S02]  /*07d0*/  LOP3.LUT R3, R27, R12, RZ, 0x3c, !PT ;  /* 0x0000000c1b037212 */ /* 0x000fe400078e3cff */
[----:B------:R-:W-:Y:S01]  /*07e0*/  LOP3.LUT R22, R22, 0x1, RZ, 0xc0, !PT ;  /* 0x0000000116167812 */ /* 0x000fe200078ec0ff */
[----:B------:R-:W-:Y:S01]  /*07f0*/  IMAD.SHL.U32 R24, R18, 0x2, RZ ;  /* 0x0000000212187824 */ /* 0x000fe200078e00ff */
[----:B------:R-:W-:Y:S01]  /*0800*/  LOP3.LUT R19, R19, 0x1, RZ, 0xc0, !PT ;  /* 0x0000000113137812 */ /* 0x000fe200078ec0ff */
[----:B------:R-:W-:Y:S01]  /*0810*/  IMAD.SHL.U32 R12, R3, 0x10, RZ ;  /* 0x00000010030c7824 */ /* 0x000fe200078e00ff */
[----:B------:R-:W-:Y:S01]  /*0820*/  IADD3 R20, PT, PT, R22, R20, R21 ;  /* 0x0000001416147210 */ /* 0x000fe20007ffe015 */
[----:B------:R-:W-:Y:S01]  /*0830*/  IMAD.IADD R21, R16, 0x1, -R13 ;  /* 0x0000000110157824 */ /* 0x000fe200078e0a0d */
[----:B------:R-:W-:-:S02]  /*0840*/  SHF.R.U32.HI R22, RZ, 0x2, R23 ;  /* 0x00000002ff167819 */ /* 0x000fc40000011617 */
[----:B------:R-:W-:Y:S02]  /*0850*/  LOP3.LUT R25, R3, R12, R24, 0x96, !PT ;  /* 0x0000000c03197212 */ /* 0x000fe400078e9618 */
[----:B------:R-:W-:Y:S01]  /*0860*/  LOP3.LUT R13, R22, R23, RZ, 0x3c, !PT ;  /* 0x00000017160d7212 */ /* 0x000fe200078e3cff */
[----:B------:R-:W-:Y:S01]  /*0870*/  IMAD.IADD R23, R16, 0x1, -R23 ;  /* 0x0000000110177824 */ /* 0x000fe200078e0a17 */
[----:B------:R-:W-:Y:S01]  /*0880*/  LOP3.LUT R12, R25, R18, RZ, 0x3c, !PT ;  /* 0x00000012190c7212 */ /* 0x000fe200078e3cff */
[----:B------:R-:W-:Y:S01]  /*0890*/  IMAD.IADD R18, R7, 0x1, R16 ;  /* 0x0000000107127824 */ /* 0x000fe200078e0210 */
[----:B------:R-:W-:Y:S01]  /*08a0*/  LOP3.LUT R21, R21, 0xfffffffe, RZ, 0xfc, !PT ;  /* 0xfffffffe15157812 */ /* 0x000fe200078efcff */
[----:B------:R-:W-:Y:S01]  /*08b0*/  IMAD.SHL.U32 R22, R13, 0x2, RZ ;  /* 0x000000020d167824 */ /* 0x000fe200078e00ff */
[----:B------:R-:W-:Y:S01]  /*08c0*/  LOP3.LUT R23, R23, 0xfffffffe, RZ, 0xfc, !PT ;  /* 0xfffffffe17177812 */ /* 0x000fe200078efcff */
[----:B------:R-:W-:Y:S01]  /*08d0*/  IMAD.SHL.U32 R25, R12, 0x10, RZ ;  /* 0x000000100c197824 */ /* 0x000fe200078e00ff */
[----:B------:R-:W-:Y:S01]  /*08e0*/  IADD3 R20, PT, PT, R21, -R20, -R19 ;  /* 0x8000001415147210 */ /* 0x000fe20007ffe813 */
[----:B------:R-:W-:Y:S01]  /*08f0*/  IMAD.IADD R19, R17, 0x1, R2 ;  /* 0x0000000111137824 */ /* 0x000fe200078e0202 */
[----:B------:R-:W-:Y:S01]  /*0900*/  LOP3.LUT R18, R18, 0x1, RZ, 0xc0, !PT ;  /* 0x0000000112127812 */ /* 0x000fe200078ec0ff */
[----:B------:R-:W-:Y:S01]  /*0910*/  IMAD.IADD R21, R3, 0x1, R16 ;  /* 0x0000000103157824 */ /* 0x000fe200078e0210 */
[----:B------:R-:W-:Y:S01]  /*0920*/  LOP3.LUT R22, R12, R25, R22, 0x96, !PT ;  /* 0x000000190c167212 */ /* 0x000fe200078e9616 */
[----:B------:R-:W-:Y:S01]  /*0930*/  IMAD.IADD R17, R17, 0x1, R12 ;  /* 0x0000000111117824 */ /* 0x000fe200078e020c */
[----:B------:R-:W-:-:S02]  /*0940*/  IADD3 R18, PT, PT, R18, -R20, -R23 ;  /* 0x8000001412127210 */ /* 0x000fc40007ffe817 */
[----:B------:R-:W-:Y:S02]  /*0950*/  LOP3.LUT R13, R22, R13, RZ, 0x3c, !PT ;  /* 0x0000000d160d7212 */ /* 0x000fe400078e3cff */
[----:B------:R-:W-:Y:S02]  /*0960*/  LOP3.LUT R19, R19, 0x1, RZ, 0xc0, !PT ;  /* 0x0000000113137812 */ /* 0x000fe400078ec0ff */
[----:B------:R-:W-:Y:S01]  /*0970*/  LOP3.LUT R21, R21, 0x1, RZ, 0xc0, !PT ;  /* 0x0000000115157812 */ /* 0x000fe200078ec0ff */
[----:B------:R-:W-:Y:S01]  /*0980*/  IMAD.IADD R20, R13, 0x1, R16 ;  /* 0x000000010d147824 */ /* 0x000fe200078e0210 */
[----:B------:R-:W-:Y:S01]  /*0990*/  LOP3.LUT R17, R17, 0x1, RZ, 0xc0, !PT ;  /* 0x0000000111117812 */ /* 0x000fe200078ec0ff */
[----:B------:R-:W-:Y:S01]  /*09a0*/  VIADD R16, R16, 0x587c50 ;  /* 0x00587c5010107836 */ /* 0x000fe20000000000 */
[----:B------:R-:W-:Y:S02]  /*09b0*/  IADD3 R18, PT, PT, R21, R18, R19 ;  /* 0x0000001215127210 */ /* 0x000fe40007ffe013 */
[----:B------:R-:W-:-:S04]  /*09c0*/  LOP3.LUT R20, R20, 0x1, RZ, 0xc0, !PT ;  /* 0x0000000114147812 */ /* 0x000fc800078ec0ff */
[----:B------:R-:W-:-:S05]  /*09d0*/  IADD3 R17, PT, PT, R20, R18, R17 ;  /* 0x0000001214117210 */ /* 0x000fca0007ffe011 */
[----:B------:R-:W-:Y:S01]  /*09e0*/  VIADD R17, R17, 0xfffffffc ;  /* 0xfffffffc11117836 */ /* 0x000fe20000000000 */
[----:B------:R-:W-:Y:S06]  /*09f0*/  BRA.U UP0, `(.L_x_0) ;  /* 0xfffffff500c47547 */ /* 0x000fec000b83ffff */
[----:B------:R-:W0:Y:S01]  /*0a00*/  LDC.64 R18, c[0x0][0x388] ;  /* 0x0000e200ff127b82 */ /* 0x000e220000000a00 */
[----:B------:R-:W-:Y:S01]  /*0a10*/  VIADD R20, R6, 0x704af920 ;  /* 0x704af92006147836 */ /* 0x000fe20000000000 */
[----:B------:R-:W-:Y:S01]  /*0a20*/  STG.E.64 desc[UR6][R4.64+0x8], R2 ;  /* 0x0000080204007986 */ /* 0x000fe2000c101b06 */
[----:B------:R-:W-:-:S03]  /*0a30*/  IMAD.MOV.U32 R21, RZ, RZ, R7 ;  /* 0x000000ffff157224 */ /* 0x000fc600078e0007 */
[----:B------:R-:W-:Y:S04]  /*0a40*/  STG.E.64 desc[UR6][R4.64+0x10], R12 ;  /* 0x0000100c04007986 */ /* 0x000fe8000c101b06 */
[----:B------:R-:W-:Y:S04]  /*0a50*/  STG.E.64 desc[UR6][R4.64+0x18], R10 ;  /* 0x0000180a04007986 */ /* 0x000fe8000c101b06 */
[----:B------:R-:W-:Y:S04]  /*0a60*/  STG.E.64 desc[UR6][R4.64+0x28], R8 ;  /* 0x0000280804007986 */ /* 0x000fe8000c101b06 */
[----:B------:R-:W-:Y:S04]  /*0a70*/  STG.E desc[UR6][R4.64+0x20], R15 ;  /* 0x0000200f04007986 */ /* 0x000fe8000c101906 */
[----:B------:R-:W-:Y:S01]  /*0a80*/  STG.E.64 desc[UR6][R4.64], R20 ;  /* 0x0000001404007986 */ /* 0x000fe2000c101b06 */
[----:B0-----:R-:W-:-:S05]  /*0a90*/  IMAD.WIDE R6, R0, 0x4, R18 ;  /* 0x0000000400067825 */ /* 0x001fca00078e0212 */
[----:B------:R-:W2:Y:S02]  /*0aa0*/  LDG.E R0, desc[UR6][R6.64] ;  /* 0x0000000606007981 */ /* 0x000ea4000c1e1900 */
[----:B--2---:R-:W-:-:S05]  /*0ab0*/  IMAD.IADD R17, R17, 0x1, R0 ;  /* 0x0000000111117824 */ /* 0x004fca00078e0200 */
[----:B------:R-:W-:Y:S01]  /*0ac0*/  STG.E desc[UR6][R6.64], R17 ;  /* 0x0000001106007986 */ /* 0x000fe2000c101906 */
[----:B------:R-:W-:Y:S05]  /*0ad0*/  EXIT ;  /* 0x000000000000794d */ /* 0x000fea0003800000 */
.L_x_1:
[----:B------:R-:W-:-:S00]  /*0ae0*/  BRA `(.L_x_1) ;  /* 0xfffffffc00fc7947 */ /* 0x000fc0000383ffff */
[----:B------:R-:W-:-:S00]  /*0af0*/  NOP ;  /* 0x0000000000007918 */ /* 0x000fc00000000000 */
        /* <DEDUP_REMOVED lines=8> */
.L_x_11:


//--------------------- .text._Z12setup_kernelP17curandStateXORWOW --------------------------
	.section	.text._Z12setup_kernelP17curandStateXORWOW,"ax",@progbits
	.align	128
        .global         _Z12setup_kernelP17curandStateXORWOW
        .type           _Z12setup_kernelP17curandStateXORWOW,@function
        .size           _Z12setup_kernelP17curandStateXORWOW,(.L_x_12 - _Z12setup_kernelP17curandStateXORWOW)
        .other          _Z12setup_kernelP17curandStateXORWOW,@"STO_CUDA_ENTRY STV_DEFAULT"
_Z12setup_kernelP17curandStateXORWOW:
.text._Z12setup_kernelP17curandStateXORWOW:
[----:B------:R-:W-:Y:S01]  /*0000*/  LDC R1, c[0x0][0x37c] ;  /* 0x0000df00ff017b82 */ /* 0x000fe20000000800 */
[----:B------:R-:W0:Y:S07]  /*0010*/  S2R R11, SR_TID.X ;  /* 0x00000000000b7919 */ /* 0x000e2e0000002100 */
[----:B------:R-:W1:Y:S01]  /*0020*/  LDC.64 R2, c[0x0][0x380] ;  /* 0x0000e000ff027b82 */ /* 0x000e620000000a00 */
[----:B------:R-:W2:Y:S01]  /*0030*/  LDCU.64 UR4, c[0x0][0x358] ;  /* 0x00006b00ff0477ac */ /* 0x000ea20008000a00 */
[----:B------:R-:W-:Y:S01]  /*0040*/  IMAD.MOV.U32 R4, RZ, RZ, 0x3198c20f ;  /* 0x3198c20fff047424 */ /* 0x000fe200078e00ff */
[----:B------:R-:W0:Y:S01]  /*0050*/  S2R R0, SR_CTAID.X ;  /* 0x0000000000007919 */ /* 0x000e220000002500 */
[----:B------:R-:W-:Y:S01]  /*0060*/  IMAD.MOV.U32 R5, RZ, RZ, 0x5efdb30c ;  /* 0x5efdb30cff057424 */ /* 0x000fe200078e00ff */
[----:B------:R-:W-:Y:S01]  /*0070*/  BSSY.RECONVERGENT B0, `(.L_x_2) ;  /* 0x00000e3000007945 */ /* 0x000fe20003800200 */
[----:B------:R-:W-:-:S02]  /*0080*/  IMAD.MOV.U32 R6, RZ, RZ, 0x423bb012 ;  /* 0x423bb012ff067424 */ /* 0x000fc400078e00ff */
[----:B------:R-:W-:Y:S02]  /*0090*/  IMAD.MOV.U32 R7, RZ, RZ, -0x75bd8fc ;  /* 0xf8a42704ff077424 */ /* 0x000fe400078e00ff */
[----:B------:R-:W-:Y:S02]  /*00a0*/  IMAD.MOV.U32 R8, RZ, RZ, -0x23270784 ;  /* 0xdcd8f87cff087424 */ /* 0x000fe400078e00ff */
[----:B------:R-:W-:Y:S02]  /*00b0*/  IMAD.MOV.U32 R9, RZ, RZ, 0x57fa2510 ;  /* 0x57fa2510ff097424 */ /* 0x000fe400078e00ff */
[----:B0-----:R-:W-:-:S04]  /*00c0*/  IMAD R11, R0, 0x40, R11 ;  /* 0x00000040000b7824 */ /* 0x001fc800078e020b */
[C---:B-1----:R-:W-:Y:S01]  /*00d0*/  IMAD.WIDE R2, R11.reuse, 0x30, R2 ;  /* 0x000000300b027825 */ /* 0x042fe200078e0202 */
[----:B------:R-:W-:-:S04]  /*00e0*/  ISETP.NE.AND P0, PT, R11, RZ, PT ;  /* 0x000000ff0b00720c */ /* 0x000fc80003f05270 */
[----:B--2---:R0:W-:Y:S04]  /*00f0*/  STG.E.64 desc[UR4][R2.64], R4 ;  /* 0x0000000402007986 */ /* 0x0041e8000c101b04 */
[----:B------:R0:W-:Y:S04]  /*0100*/  STG.E.64 desc[UR4][R2.64+0x8], R6 ;  /* 0x0000080602007986 */ /* 0x0001e8000c101b04 */
[----:B------:R0:W-:Y:S01]  /*0110*/  STG.E.64 desc[UR4][R2.64+0x10], R8 ;  /* 0x0000100802007986 */ /* 0x0001e2000c101b04 */
[----:B------:R-:W-:Y:S05]  /*0120*/  @!P0 BRA `(.L_x_3) ;  /* 0x0000000c005c8947 */ /* 0x000fea0003800000 */
[----:B------:R-:W-:Y:S01]  /*0130*/  SHF.R.S32.HI R10, RZ, 0x1f, R11 ;  /* 0x0000001fff0a7819 */ /* 0x000fe2000001140b */
[----:B------:R-:W-:-:S07]  /*0140*/  IMAD.MOV.U32 R12, RZ, RZ, RZ ;  /* 0x000000ffff0c7224 */ /* 0x000fce00078e00ff */
.L_x_9:
[----:B0-----:R-:W-:Y:S01]  /*0150*/  LOP3.LUT R2, R11, 0x3, RZ, 0xc0, !PT ;  /* 0x000000030b027812 */ /* 0x001fe200078ec0ff */
[----:B------:R-:W-:Y:S03]  /*0160*/  BSSY.RECONVERGENT B1, `(.L_x_4) ;  /* 0x00000cd000017945 */ /* 0x000fe60003800200 */
[----:B------:R-:W-:-:S04]  /*0170*/  ISETP.NE.U32.AND P0, PT, R2, RZ, PT ;  /* 0x000000ff0200720c */ /* 0x000fc80003f05070 */
[----:B------:R-:W-:-:S13]  /*0180*/  ISETP.NE.AND.EX P0, PT, RZ, RZ, PT, P0 ;  /* 0x000000ffff00720c */ /* 0x000fda0003f05300 */
[----:B------:R-:W-:Y:S05]  /*0190*/  @!P0 BRA `(.L_x_5) ;  /* 0x0000000c00248947 */ /* 0x000fea0003800000 */
[----:B------:R-:W0:Y:S01]  /*01a0*/  LDC.64 R4, c[0x4][RZ] ;  /* 0x01000000ff047b82 */ /* 0x000e220000000a00 */
[----:B------:R-:W-:Y:S02]  /*01b0*/  IMAD.MOV.U32 R13, RZ, RZ, RZ ;  /* 0x000000ffff0d7224 */ /* 0x000fe400078e00ff */
[----:B0-----:R-:W-:-:S07]  /*01c0*/  IMAD.WIDE.U32 R4, R12, 0xc80, R4 ;  /* 0x00000c800c047825 */ /* 0x001fce00078e0004 */
.L_x_8:
[----:B0-----:R-:W-:Y:S01]  /*01d0*/  IMAD.MOV.U32 R14, RZ, RZ, RZ ;  /* 0x000000ffff0e7224 */ /* 0x001fe200078e00ff */
[----:B------:R-:W-:Y:S01]  /*01e0*/  CS2R R6, SRZ ;  /* 0x0000000000067805 */ /* 0x000fe2000001ff00 */
[----:B------:R-:W-:Y:S01]  /*01f0*/  IMAD.MOV.U32 R16, RZ, RZ, RZ ;  /* 0x000000ffff107224 */ /* 0x000fe200078e00ff */
[----:B------:R-:W-:-:S07]  /*0200*/  CS2R R2, SRZ ;  /* 0x0000000000027805 */ /* 0x000fce000001ff00 */
.L_x_7:
[----:B------:R-:W0:Y:S01]  /*0210*/  S2R R15, SR_TID.X ;  /* 0x00000000000f7919 */ /* 0x000e220000002100 */
[----:B------:R-:W1:Y:S01]  /*0220*/  LDC.64 R8, c[0x0][0x380] ;  /* 0x0000e000ff087b82 */ /* 0x000e620000000a00 */
[----:B0-----:R-:W-:-:S04]  /*0230*/  IMAD R17, R0, 0x40, R15 ;  /* 0x0000004000117824 */ /* 0x001fc800078e020f */
[----:B-1----:R-:W-:-:S04]  /*0240*/  IMAD.WIDE R8, R17, 0x30, R8 ;  /* 0x0000003011087825 */ /* 0x002fc800078e0208 */
[----:B------:R-:W-:-:S05]  /*0250*/  IMAD.WIDE.U32 R8, R16, 0x4, R8 ;  /* 0x0000000410087825 */ /* 0x000fca00078e0008 */
[----:B------:R0:W5:Y:S01]  /*0260*/  LDG.E R17, desc[UR4][R8.64+0x4] ;  /* 0x0000040408117981 */ /* 0x000162000c1e1900 */
[----:B------:R-:W-:-:S07]  /*0270*/  IMAD.MOV.U32 R18, RZ, RZ, RZ ;  /* 0x000000ffff127224 */ /* 0x000fce00078e00ff */
.L_x_6:
[----:B-----5:R-:W-:Y:S01]  /*0280*/  SHF.R.U32.HI R22, RZ, R18, R17 ;  /* 0x00000012ff167219 */ /* 0x020fe20000011611 */
[----:B0-----:R-:W-:-:S03]  /*0290*/  IMAD.SHL.U32 R9, R16, 0x20, RZ ;  /* 0x0000002010097824 */ /* 0x001fc600078e00ff */
[----:B------:R-:W-:Y:S01]  /*02a0*/  LOP3.LUT R19, R22, 0x1, RZ, 0xc0, !PT ;  /* 0x0000000116137812 */ /* 0x000fe200078ec0ff */
[----:B------:R-:W-:-:S03]  /*02b0*/  IMAD.IADD R8, R9, 0x1, R18 ;  /* 0x0000000109087824 */ /* 0x000fc600078e0212 */
[----:B------:R-:W-:Y:S01]  /*02c0*/  ISETP.NE.U32.AND P0, PT, R19, 0x1, PT ;  /* 0x000000011300780c */ /* 0x000fe20003f05070 */
[----:B------:R-:W-:-:S03]  /*02d0*/  IMAD R9, R8, 0x5, RZ ;  /* 0x0000000508097824 */ /* 0x000fc600078e02ff */
[----:B------:R-:W-:Y:S01]  /*02e0*/  R2P PR, R22, 0x7e ;  /* 0x0000007e16007804 */ /* 0x000fe20000000000 */
[----:B------:R-:W-:-:S08]  /*02f0*/  IMAD.WIDE.U32 R8, R9, 0x4, R4 ;  /* 0x0000000409087825 */ /* 0x000fd000078e0004 */
[----:B------:R-:W2:Y:S04]  /*0300*/  @!P0 LDG.E R19, desc[UR4][R8.64] ;  /* 0x0000000408138981 */ /* 0x000ea8000c1e1900 */
[----:B------:R-:W3:Y:S04]  /*0310*/  @!P0 LDG.E R20, desc[UR4][R8.64+0x10] ;  /* 0x0000100408148981 */ /* 0x000ee8000c1e1900 */
[----:B------:R-:W4:Y:S04]  /*0320*/  @P1 LDG.E R21, desc[UR4][R8.64+0x14] ;  /* 0x0000140408151981 */ /* 0x000f28000c1e1900 */
[----:B------:R-:W4:Y:S04]  /*0330*/  @P2 LDG.E R23, desc[UR4][R8.64+0x28] ;  /* 0x0000280408172981 */ /* 0x000f28000c1e1900 */
[----:B------:R-:W4:Y:S04]  /*0340*/  @P1 LDG.E R24, desc[UR4][R8.64+0x24] ;  /* 0x0000240408181981 */ /* 0x000f28000c1e1900 */
[----:B------:R-:W4:Y:S04]  /*0350*/  @P2 LDG.E R26, desc[UR4][R8.64+0x38] ;  /* 0x00003804081a2981 */ /* 0x000f28000c1e1900 */
[----:B------:R-:W4:Y:S04]  /*0360*/  @P3 LDG.E R25, desc[UR4][R8.64+0x3c] ;  /* 0x00003c0408193981 */ /* 0x000f28000c1e1900 */
[----:B------:R-:W4:Y:S01]  /*0370*/  @P4 LDG.E R27, desc[UR4][R8.64+0x50] ;  /* 0x00005004081b4981 */ /* 0x000f22000c1e1900 */
[----:B--2---:R-:W-:-:S03]  /*0380*/  @!P0 LOP3.LUT R14, R14, R19, RZ, 0x3c, !PT ;  /* 0x000000130e0e8212 */ /* 0x004fc600078e3cff */
[----:B------:R-:W2:Y:S01]  /*0390*/  @!P0 LDG.E R19, desc[UR4][R8.64+0x4] ;  /* 0x0000040408138981 */ /* 0x000ea2000c1e1900 */
[----:B---3--:R-:W-:-:S03]  /*03a0*/  @!P0 LOP3.LUT R7, R7, R20, RZ, 0x3c, !PT ;  /* 0x0000001407078212 */ /* 0x008fc600078e3cff */
[----:B------:R-:W3:Y:S01]  /*03b0*/  @!P0 LDG.E R20, desc[UR4][R8.64+0x8] ;  /* 0x0000080408148981 */ /* 0x000ee2000c1e1900 */
[----:B----4-:R-:W-:-:S03]  /*03c0*/  @P1 LOP3.LUT R14, R14, R21, RZ, 0x3c, !PT ;  /* 0x000000150e0e1212 */ /* 0x010fc600078e3cff */
[----:B------:R-:W4:Y:S01]  /*03d0*/  @!P0 LDG.E R21, desc[UR4][R8.64+0xc] ;  /* 0x00000c0408158981 */ /* 0x000f22000c1e1900 */
[----:B------:R-:W-:-:S03]  /*03e0*/  @P2 LOP3.LUT R14, R14, R23, RZ, 0x3c, !PT ;  /* 0x000000170e0e2212 */ /* 0x000fc600078e3cff */
[----:B------:R-:W4:Y:S01]  /*03f0*/  @P1 LDG.E R23, desc[UR4][R8.64+0x18] ;  /* 0x0000180408171981 */ /* 0x000f22000c1e1900 */
[----:B------:R-:W-:-:S03]  /*0400*/  @P1 LOP3.LUT R7, R7, R24, RZ, 0x3c, !PT ;  /* 0x0000001807071212 */ /* 0x000fc600078e3cff */
[----:B------:R-:W4:Y:S01]  /*0410*/  @P2 LDG.E R24, desc[UR4][R8.64+0x30] ;  /* 0x0000300408182981 */ /* 0x000f22000c1e1900 */
[----:B--2---:R-:W-:-:S03]  /*0420*/  @!P0 LOP3.LUT R2, R2, R19, RZ, 0x3c, !PT ;  /* 0x0000001302028212 */ /* 0x004fc600078e3cff */
[----:B------:R-:W2:Y:S01]  /*0430*/  @P1 LDG.E R19, desc[UR4][R8.64+0x20] ;  /* 0x0000200408131981 */ /* 0x000ea2000c1e1900 */
[----:B---3--:R-:W-:-:S03]  /*0440*/  @!P0 LOP3.LUT R3, R3, R20, RZ, 0x3c, !PT ;  /* 0x0000001403038212 */ /* 0x008fc600078e3cff */
[----:B------:R-:W3:Y:S01]  /*0450*/  @P1 LDG.E R20, desc[UR4][R8.64+0x1c] ;  /* 0x00001c0408141981 */ /* 0x000ee2000c1e1900 */
[----:B----4-:R-:W-:-:S03]  /*0460*/  @!P0 LOP3.LUT R6, R6, R21, RZ, 0x3c, !PT ;  /* 0x0000001506068212 */ /* 0x010fc600078e3cff */
[----:B------:R-:W4:Y:S01]  /*0470*/  @P2 LDG.E R21, desc[UR4][R8.64+0x2c] ;  /* 0x00002c0408152981 */ /* 0x000f22000c1e1900 */
[----:B------:R-:W-:-:S03]  /*0480*/  @P1 LOP3.LUT R2, R2, R23, RZ, 0x3c, !PT ;  /* 0x0000001702021212 */ /* 0x000fc600078e3cff */
[----:B------:R-:W4:Y:S01]  /*0490*/  @P2 LDG.E R23, desc[UR4][R8.64+0x34] ;  /* 0x0000340408172981 */ /* 0x000f22000c1e1900 */
[----:B------:R-:W-:-:S03]  /*04a0*/  @P2 LOP3.LUT R7, R7, R26, RZ, 0x3c, !PT ;  /* 0x0000001a07072212 */ /* 0x000fc600078e3cff */
[----:B------:R-:W4:Y:S01]  /*04b0*/  @P3 LDG.E R26, desc[UR4][R8.64+0x4c] ;  /* 0x00004c04081a3981 */ /* 0x000f22000c1e1900 */
[----:B------:R-:W-:-:S03]  /*04c0*/  @P3 LOP3.LUT R14, R14, R25, RZ, 0x3c, !PT ;  /* 0x000000190e0e3212 */ /* 0x000fc600078e3cff */
[----:B------:R-:W4:Y:S01]  /*04d0*/  @P5 LDG.E R25, desc[UR4][R8.64+0x64] ;  /* 0x0000640408195981 */ /* 0x000f22000c1e1900 */
[----:B--2---:R-:W-:-:S03]  /*04e0*/  @P1 LOP3.LUT R6, R6, R19, RZ, 0x3c, !PT ;  /* 0x0000001306061212 */ /* 0x004fc600078e3cff */
[----:B------:R-:W2:Y:S01]  /*04f0*/  @P3 LDG.E R19, desc[UR4][R8.64+0x40] ;  /* 0x0000400408133981 */ /* 0x000ea2000c1e1900 */
[----:B---3--:R-:W-:-:S03]  /*0500*/  @P1 LOP3.LUT R3, R3, R20, RZ, 0x3c, !PT ;  /* 0x0000001403031212 */ /* 0x008fc600078e3cff */
[----:B------:R-:W3:Y:S01]  /*0510*/  @P3 LDG.E R20, desc[UR4][R8.64+0x44] ;  /* 0x0000440408143981 */ /* 0x000ee2000c1e1900 */
[----:B------:R-:W-:-:S03]  /*0520*/  @P2 LOP3.LUT R3, R3, R24, RZ, 0x3c, !PT ;  /* 0x0000001803032212 */ /* 0x000fc600078e3cff */
[----:B------:R-:W3:Y:S01]  /*0530*/  @P4 LDG.E R24, desc[UR4][R8.64+0x58] ;  /* 0x0000580408184981 */ /* 0x000ee2000c1e1900 */
[----:B----4-:R-:W-:Y:S02]  /*0540*/  @P2 LOP3.LUT R2, R2, R21, RZ, 0x3c, !PT ;  /* 0x0000001502022212 */ /* 0x010fe400078e3cff */
[----:B------:R-:W-:Y:S01]  /*0550*/  @P2 LOP3.LUT R6, R6, R23, RZ, 0x3c, !PT ;  /* 0x0000001706062212 */ /* 0x000fe200078e3cff */
[----:B------:R-:W4:Y:S04]  /*0560*/  @P3 LDG.E R21, desc[UR4][R8.64+0x48] ;  /* 0x0000480408153981 */ /* 0x000f28000c1e1900 */
[----:B------:R-:W4:Y:S01]  /*0570*/  @P4 LDG.E R23, desc[UR4][R8.64+0x54] ;  /* 0x0000540408174981 */ /* 0x000f22000c1e1900 */
[----:B------:R-:W-:Y:S02]  /*0580*/  @P4 LOP3.LUT R14, R14, R27, RZ, 0x3c, !PT ;  /* 0x0000001b0e0e4212 */ /* 0x000fe400078e3cff */
[----:B------:R-:W-:-:S02]  /*0590*/  @P3 LOP3.LUT R7, R7, R26, RZ, 0x3c, !PT ;  /* 0x0000001a07073212 */ /* 0x000fc400078e3cff */
        /* <DEDUP_REMOVED lines=9> */
[----:B----4-:R-:W-:-:S03]  /*0630*/  @P3 LOP3.LUT R6, R6, R21, RZ, 0x3c, !PT ;  /* 0x0000001506063212 */ /* 0x010fc600078e3cff */
[----:B------:R-:W4:Y:S01]  /*0640*/  @P5 LDG.E R21, desc[UR4][R8.64+0x68] ;  /* 0x0000680408155981 */ /* 0x000f22000c1e1900 */
[----:B------:R-:W-:-:S03]  /*0650*/  @P4 LOP3.LUT R2, R2, R23, RZ, 0x3c, !PT ;  /* 0x0000001702024212 */ /* 0x000fc600078e3cff */
[----:B------:R-:W4:Y:S01]  /*0660*/  @P5 LDG.E R23, desc[UR4][R8.64+0x70] ;  /* 0x0000700408175981 */ /* 0x000f22000c1e1900 */
[----:B------:R-:W-:Y:S02]  /*0670*/  LOP3.LUT P0, RZ, R22, 0x80, RZ, 0xc0, !PT ;  /* 0x0000008016ff7812 */ /* 0x000fe4000780c0ff */
[----:B------:R-:W-:Y:S02]  /*0680*/  @P4 LOP3.LUT R7, R7, R26, RZ, 0x3c, !PT ;  /* 0x0000001a07074212 */ /* 0x000fe400078e3cff */
[----:B------:R-:W-:Y:S02]  /*0690*/  @P6 LOP3.LUT R14, R14, R25, RZ, 0x3c, !PT ;  /* 0x000000190e0e6212 */ /* 0x000fe400078e3cff */
[----:B------:R-:W4:Y:S07]  /*06a0*/  @P6 LDG.E R25, desc[UR4][R8.64+0x7c] ;  /* 0x00007c0408196981 */ /* 0x000f2e000c1e1900 */
[----:B------:R-:W4:Y:S04]  /*06b0*/  @P0 LDG.E R27, desc[UR4][R8.64+0x8c] ;  /* 0x00008c04081b0981 */ /* 0x000f28000c1e1900 */
[----:B------:R-:W4:Y:S04]  /*06c0*/  @P0 LDG.E R26, desc[UR4][R8.64+0x94] ;  /* 0x00009404081a0981 */ /* 0x000f28000c1e1900 */
        /* <DEDUP_REMOVED lines=11> */
[----:B------:R-:W-:Y:S02]  /*0780*/  @P6 LOP3.LUT R2, R2, R25, RZ, 0x3c, !PT ;  /* 0x0000001902026212 */ /* 0x000fe400078e3cff */
[----:B------:R-:W-:Y:S02]  /*0790*/  @P0 LOP3.LUT R14, R14, R27, RZ, 0x3c, !PT ;  /* 0x0000001b0e0e0212 */ /* 0x000fe400078e3cff */
[----:B--2---:R-:W-:Y:S02]  /*07a0*/  @P6 LOP3.LUT R6, R6, R19, RZ, 0x3c, !PT ;  /* 0x0000001306066212 */ /* 0x004fe400078e3cff */
[----:B---3--:R-:W-:Y:S02]  /*07b0*/  @P6 LOP3.LUT R3, R3, R20, RZ, 0x3c, !PT ;  /* 0x0000001403036212 */ /* 0x008fe400078e3cff */
[----:B------:R-:W-:Y:S02]  /*07c0*/  @P6 LOP3.LUT R7, R7, R24, RZ, 0x3c, !PT ;  /* 0x0000001807076212 */ /* 0x000fe400078e3cff */
[----:B------:R-:W-:-:S02]  /*07d0*/  @P0 LOP3.LUT R3, R3, R26, RZ, 0x3c, !PT ;  /* 0x0000001a03030212 */ /* 0x000fc400078e3cff */
[----:B----4-:R-:W-:Y:S02]  /*07e0*/  @P0 LOP3.LUT R2, R2, R21, RZ, 0x3c, !PT ;  /* 0x0000001502020212 */ /* 0x010fe400078e3cff */
[----:B------:R-:W-:Y:S02]  /*07f0*/  @P0 LOP3.LUT R7, R7, R28, RZ, 0x3c, !PT ;  /* 0x0000001c07070212 */ /* 0x000fe400078e3cff */
[----:B------:R-:W-:Y:S02]  /*0800*/  @P0 LOP3.LUT R6, R6, R23, RZ, 0x3c, !PT ;  /* 0x0000001706060212 */ /* 0x000fe400078e3cff */
[----:B------:R-:W-:-:S13]  /*0810*/  R2P PR, R22.B1, 0x7f ;  /* 0x0000007f16007804 */ /* 0x000fda0000001000 */
[----:B------:R-:W2:Y:S04]  /*0820*/  @P0 LDG.E R19, desc[UR4][R8.64+0xa0] ;  /* 0x0000a00408130981 */ /* 0x000ea8000c1e1900 */
[----:B------:R-:W3:Y:S04]  /*0830*/  @P1 LDG.E R23, desc[UR4][R8.64+0xb4] ;  /* 0x0000b40408171981 */ /* 0x000ee8000c1e1900 */
[----:B------:R-:W4:Y:S04]  /*0840*/  @P0 LDG.E R21, desc[UR4][R8.64+0xa4] ;  /* 0x0000a40408150981 */ /* 0x000f28000c1e1900 */
[----:B------:R-:W4:Y:S04]  /*0850*/  @P2 LDG.E R25, desc[UR4][R8.64+0xc8] ;  /* 0x0000c80408192981 */ /* 0x000f28000c1e1900 */
[----:B------:R-:W4:Y:S04]  /*0860*/  @P3 LDG.E R27, desc[UR4][R8.64+0xdc] ;  /* 0x0000dc04081b3981 */ /* 0x000f28000c1e1900 */
[----:B------:R-:W4:Y:S04]  /*0870*/  @P0 LDG.E R20, desc[UR4][R8.64+0xa8] ;  /* 0x0000a80408140981 */ /* 0x000f28000c1e1900 */
[----:B------:R-:W4:Y:S04]  /*0880*/  @P0 LDG.E R24, desc[UR4][R8.64+0xb0] ;  /* 0x0000b00408180981 */ /* 0x000f28000c1e1900 */
[----:B------:R-:W4:Y:S04]  /*0890*/  @P4 LDG.E R29, desc[UR4][R8.64+0xf0] ;  /* 0x0000f004081d4981 */ /* 0x000f28000c1e1900 */
[----:B------:R-:W4:Y:S01]  /*08a0*/  @P1 LDG.E R26, desc[UR4][R8.64+0xc4] ;  /* 0x0000c404081a1981 */ /* 0x000f22000c1e1900 */
[----:B--2---:R-:W-:-:S03]  /*08b0*/  @P0 LOP3.LUT R14, R14, R19, RZ, 0x3c, !PT ;  /* 0x000000130e0e0212 */ /* 0x004fc600078e3cff */
[----:B------:R-:W2:Y:S01]  /*08c0*/  @P0 LDG.E R19, desc[UR4][R8.64+0xac] ;  /* 0x0000ac0408130981 */ /* 0x000ea2000c1e1900 */
[----:B---3--:R-:W-:-:S03]  /*08d0*/  @P1 LOP3.LUT R14, R14, R23, RZ, 0x3c, !PT ;  /* 0x000000170e0e1212 */ /* 0x008fc600078e3cff */
[----:B------:R-:W3:Y:S01]  /*08e0*/  @P1 LDG.E R23, desc[UR4][R8.64+0xc0] ;  /* 0x0000c00408171981 */ /* 0x000ee2000c1e1900 */
[----:B----4-:R-:W-:-:S03]  /*08f0*/  @P0 LOP3.LUT R2, R2, R21, RZ, 0x3c, !PT ;  /* 0x0000001502020212 */ /* 0x010fc600078e3cff */
[----:B------:R-:W4:Y:S01]  /*0900*/  @P1 LDG.E R21, desc[UR4][R8.64+0xb8] ;  /* 0x0000b80408151981 */ /* 0x000f22000c1e1900 */
[----:B------:R-:W-:-:S03]  /*0910*/  @P2 LOP3.LUT R14, R14, R25, RZ, 0x3c, !PT ;  /* 0x000000190e0e2212 */ /* 0x000fc600078e3cff */
[----:B------:R-:W4:Y:S01]  /*0920*/  @P5 LDG.E R25, desc[UR4][R8.64+0x104] ;  /* 0x0001040408195981 */ /* 0x000f22000c1e1900 */
[----:B------:R-:W-:-:S03]  /*0930*/  @P3 LOP3.LUT R14, R14, R27, RZ, 0x3c, !PT ;  /* 0x0000001b0e0e3212 */ /* 0x000fc600078e3cff */
[----:B------:R-:W4:Y:S01]  /*0940*/  @P6 LDG.E R27, desc[UR4][R8.64+0x118] ;  /* 0x00011804081b6981 */ /* 0x000f22000c1e1900 */
[----:B------:R-:W-:-:S03]  /*0950*/  @P0 LOP3.LUT R3, R3, R20, RZ, 0x3c, !PT ;  /* 0x0000001403030212 */ /* 0x000fc600078e3cff */
[----:B------:R-:W4:Y:S01]  /*0960*/  @P1 LDG.E R20, desc[UR4][R8.64+0xbc] ;  /* 0x0000bc0408141981 */ /* 0x000f22000c1e1900 */
[----:B------:R-:W-:-:S03]  /*0970*/  @P0 LOP3.LUT R7, R7, R24, RZ, 0x3c, !PT ;  /* 0x0000001807070212 */ /* 0x000fc600078e3cff */
[----:B------:R-:W4:Y:S01]  /*0980*/  @P2 LDG.E R24, desc[UR4][R8.64+0xd8] ;  /* 0x0000d80408182981 */ /* 0x000f22000c1e1900 */
[----:B------:R-:W-:Y:S02]  /*0990*/  @P4 LOP3.LUT R14, R14, R29, RZ, 0x3c, !PT ;  /* 0x0000001d0e0e4212 */ /* 0x000fe400078e3cff */
[----:B------:R-:W-:Y:S02]  /*09a0*/  @P1 LOP3.LUT R7, R7, R26, RZ, 0x3c, !PT ;  /* 0x0000001a07071212 */ /* 0x000fe400078e3cff */
[----:B------:R-:W4:Y:S01]  /*09b0*/  @P3 LDG.E R26, desc[UR4][R8.64+0xe4] ;  /* 0x0000e404081a3981 */ /* 0x000f22000c1e1900 */
[----:B--2---:R-:W-:Y:S02]  /*09c0*/  @P0 LOP3.LUT R6, R6, R19, RZ, 0x3c, !PT ;  /* 0x0000001306060212 */ /* 0x004fe400078e3cff */
[----:B------:R-:W-:Y:S01]  /*09d0*/  LOP3.LUT P0, RZ, R22, 0x8000, RZ, 0xc0, !PT ;  /* 0x0000800016ff7812 */ /* 0x000fe2000780c0ff */
[----:B------:R-:W2:Y:S01]  /*09e0*/  @P2 LDG.E R19, desc[UR4][R8.64+0xcc] ;  /* 0x0000cc0408132981 */ /* 0x000ea2000c1e1900 */
[----:B---3--:R-:W-:-:S03]  /*09f0*/  @P1 LOP3.LUT R6, R6, R23, RZ, 0x3c, !PT ;  /* 0x0000001706061212 */ /* 0x008fc600078e3cff */
[----:B------:R-:W3:Y:S01]  /*0a00*/  @P2 LDG.E R22, desc[UR4][R8.64+0xd0] ;  /* 0x0000d00408162981 */ /* 0x000ee2000c1e1900 */
[----:B----4-:R-:W-:-:S03]  /*0a10*/  @P1 LOP3.LUT R2, R2, R21, RZ, 0x3c, !PT ;  /* 0x0000001502021212 */ /* 0x010fc600078e3cff */
[----:B------:R-:W4:Y:S01]  /*0a20*/  @P2 LDG.E R21, desc[UR4][R8.64+0xd4] ;  /* 0x0000d40408152981 */ /* 0x000f22000c1e1900 */
[----:B------:R-:W-:-:S03]  /*0a30*/  @P5 LOP3.LUT R14, R14, R25, RZ, 0x3c, !PT ;  /* 0x000000190e0e5212 */ /* 0x000fc600078e3cff */
[----:B------:R-:W4:Y:S04]  /*0a40*/  @P3 LDG.E R23, desc[UR4][R8.64+0xe0] ;  /* 0x0000e00408173981 */ /* 0x000f28000c1e1900 */
[----:B------:R-:W4:Y:S01]  /*0a50*/  @P3 LDG.E R25, desc[UR4][R8.64+0xe8] ;  /* 0x0000e80408193981 */ /* 0x000f22000c1e1900 */
[----:B------:R-:W-:-:S03]  /*0a60*/  @P1 LOP3.LUT R3, R3, R20, RZ, 0x3c, !PT ;  /* 0x0000001403031212 */ /* 0x000fc600078e3cff */
[----:B------:R-:W4:Y:S01]  /*0a70*/  @P3 LDG.E R20, desc[UR4][R8.64+0xec] ;  /* 0x0000ec0408143981 */ /* 0x000f22000c1e1900 */
[----:B------:R-:W-:-:S03]  /*0a80*/  @P2 LOP3.LUT R7, R7, R24, RZ, 0x3c, !PT ;  /* 0x0000001807072212 */ /* 0x000fc600078e3cff */
        /* <DEDUP_REMOVED lines=8> */
[----:B------:R-:W-:Y:S02]  /*0b10*/  @P3 LOP3.LUT R3, R3, R26, RZ, 0x3c, !PT ;  /* 0x0000001a03033212 */ /* 0x000fe400078e3cff */
[----:B------:R-:W-:Y:S01]  /*0b20*/  @P3 LOP3.LUT R2, R2, R23, RZ, 0x3c, !PT ;  /* 0x0000001702023212 */ /* 0x000fe200078e3cff */
[----:B------:R-:W4:Y:S01]  /*0b30*/  @P5 LDG.E R26, desc[UR4][R8.64+0x10c] ;  /* 0x00010c04081a5981 */ /* 0x000f22000c1e1900 */
[----:B------:R-:W-:-:S03]  /*0b40*/  @P3 LOP3.LUT R6, R6, R25, RZ, 0x3c, !PT ;  /* 0x0000001906063212 */ /* 0x000fc600078e3cff */
[----:B------:R-:W4:Y:S04]  /*0b50*/  @P5 LDG.E R23, desc[UR4][R8.64+0x108] ;  /* 0x0001080408175981 */ /* 0x000f28000c1e1900 */
        /* <DEDUP_REMOVED lines=19> */
[----:B------:R-:W-:-:S05]  /*0c90*/  VIADD R18, R18, 0x10 ;  /* 0x0000001012127836 */ /* 0x000fca0000000000 */
[----:B------:R-:W-:Y:S02]  /*0ca0*/  ISETP.NE.AND P1, PT, R18, 0x20, PT ;  /* 0x000000201200780c */ /* 0x000fe40003f25270 */
[----:B------:R-:W-:-:S04]  /*0cb0*/  @P5 LOP3.LUT R7, R7, R20, RZ, 0x3c, !PT ;  /* 0x0000001407075212 */ /* 0x000fc800078e3cff */
[----:B------:R-:W-:Y:S02]  /*0cc0*/  @P6 LOP3.LUT R7, R7, R24, RZ, 0x3c, !PT ;  /* 0x0000001807076212 */ /* 0x000fe400078e3cff */
[----:B------:R-:W-:Y:S02]  /*0cd0*/  @P0 LOP3.LUT R14, R14, R27, RZ, 0x3c, !PT ;  /* 0x0000001b0e0e0212 */ /* 0x000fe400078e3cff */
[----:B------:R-:W-:Y:S02]  /*0ce0*/  @P0 LOP3.LUT R7, R7, R28, RZ, 0x3c, !PT ;  /* 0x0000001c07070212 */ /* 0x000fe400078e3cff */
[----:B--2---:R-:W-:Y:S02]  /*0cf0*/  @P6 LOP3.LUT R2, R2, R19, RZ, 0x3c, !PT ;  /* 0x0000001302026212 */ /* 0x004fe400078e3cff */
[----:B---3--:R-:W-:Y:S02]  /*0d00*/  @P6 LOP3.LUT R3, R3, R22, RZ, 0x3c, !PT ;  /* 0x0000001603036212 */ /* 0x008fe400078e3cff */
[----:B----4-:R-:W-:-:S02]  /*0d10*/  @P6 LOP3.LUT R6, R6, R21, RZ, 0x3c, !PT ;  /* 0x0000001506066212 */ /* 0x010fc400078e3cff */
[----:B------:R-:W-:Y:S02]  /*0d20*/  @P0 LOP3.LUT R3, R3, R26, RZ, 0x3c, !PT ;  /* 0x0000001a03030212 */ /* 0x000fe400078e3cff */
[----:B------:R-:W-:Y:S02]  /*0d30*/  @P0 LOP3.LUT R2, R2, R23, RZ, 0x3c, !PT ;  /* 0x0000001702020212 */ /* 0x000fe400078e3cff */
[----:B------:R-:W-:Y:S01]  /*0d40*/  @P0 LOP3.LUT R6, R6, R25, RZ, 0x3c, !PT ;  /* 0x0000001906060212 */ /* 0x000fe200078e3cff */
[----:B------:R-:W-:Y:S06]  /*0d50*/  @P1 BRA `(.L_x_6) ;  /* 0xfffffff400481947 */ /* 0x000fec000383ffff */
[----:B------:R-:W-:-:S05]  /*0d60*/  VIADD R16, R16, 0x1 ;  /* 0x0000000110107836 */ /* 0x000fca0000000000 */
[----:B------:R-:W-:-:S13]  /*0d70*/  ISETP.NE.AND P0, PT, R16, 0x5, PT ;  /* 0x000000051000780c */ /* 0x000fda0003f05270 */
[----:B------:R-:W-:Y:S05]  /*0d80*/  @P0 BRA `(.L_x_7) ;  /* 0xfffffff400200947 */ /* 0x000fea000383ffff */
[----:B------:R-:W0:Y:S01]  /*0d90*/  LDC.64 R8, c[0x0][0x380] ;  /* 0x0000e000ff087b82 */ /* 0x000e220000000a00 */
[----:B------:R-:W-:Y:S01]  /*0da0*/  IMAD R15, R0, 0x40, R15 ;  /* 0x00000040000f7824 */ /* 0x000fe200078e020f */
[----:B------:R-:W-:Y:S01]  /*0db0*/  LOP3.LUT R16, R11, 0x3, RZ, 0xc0, !PT ;  /* 0x000000030b107812 */ /* 0x000fe200078ec0ff */
[----:B------:R-:W-:-:S05]  /*0dc0*/  VIADD R13, R13, 0x1 ;  /* 0x000000010d0d7836 */ /* 0x000fca0000000000 */
[----:B------:R-:W-:Y:S01]  /*0dd0*/  ISETP.GE.U32.AND P0, PT, R13, R16, PT ;  /* 0x000000100d00720c */ /* 0x000fe20003f06070 */
[----:B0-----:R-:W-:-:S05]  /*0de0*/  IMAD.WIDE R8, R15, 0x30, R8 ;  /* 0x000000300f087825 */ /* 0x001fca00078e0208 */
[----:B------:R0:W-:Y:S04]  /*0df0*/  STG.E.64 desc[UR4][R8.64+0x8], R2 ;  /* 0x0000080208007986 */ /* 0x0001e8000c101b04 */
[----:B------:R0:W-:Y:S04]  /*0e00*/  STG.E.64 desc[UR4][R8.64+0x10], R6 ;  /* 0x0000100608007986 */ /* 0x0001e8000c101b04 */
[----:B------:R0:W-:Y:S01]  /*0e10*/  STG.E desc[UR4][R8.64+0x4], R14 ;  /* 0x0000040e08007986 */ /* 0x0001e2000c101904 */
[----:B------:R-:W-:Y:S05]  /*0e20*/  @!P0 BRA `(.L_x_8) ;  /* 0xfffffff000e88947 */ /* 0x000fea000383ffff */
.L_x_5:
[----:B------:R-:W-:Y:S05]  /*0e30*/  BSYNC.RECONVERGENT B1 ;  /* 0x0000000000017941 */ /* 0x000fea0003800200 */
.L_x_4:
[C---:B------:R-:W-:Y:S01]  /*0e40*/  ISETP.GT.U32.AND P0, PT, R11.reuse, 0x3, PT ;  /* 0x000000030b00780c */ /* 0x040fe20003f04070 */
[----:B------:R-:W-:Y:S01]  /*0e50*/  VIADD R12, R12, 0x1 ;  /* 0x000000010c0c7836 */ /* 0x000fe20000000000 */
[--C-:B------:R-:W-:Y:S02]  /*0e60*/  SHF.R.U64 R11, R11, 0x2, R10.reuse ;  /* 0x000000020b0b7819 */ /* 0x100fe4000000120a */
[----:B------:R-:W-:Y:S02]  /*0e70*/  ISETP.GT.U32.AND.EX P0, PT, R10, RZ, PT, P0 ;  /* 0x000000ff0a00720c */ /* 0x000fe40003f04100 */
[----:B------:R-:W-:-:S11]  /*0e80*/  SHF.R.U32.HI R10, RZ, 0x2, R10 ;  /* 0x00000002ff0a7819 */ /* 0x000fd6000001160a */
[----:B------:R-:W-:Y:S05]  /*0e90*/  @P0 BRA `(.L_x_9) ;  /* 0xfffffff000ac0947 */ /* 0x000fea000383ffff */
.L_x_3:
[----:B------:R-:W-:Y:S05]  /*0ea0*/  BSYNC.RECONVERGENT B0 ;  /* 0x0000000000007941 */ /* 0x000fea0003800200 */
.L_x_2:
[----:B0-----:R-:W0:Y:S01]  /*0eb0*/  S2R R5, SR_TID.X ;  /* 0x0000000000057919 */ /* 0x001e220000002100 */
[----:B------:R-:W1:Y:S01]  /*0ec0*/  LDC.64 R2, c[0x0][0x380] ;  /* 0x0000e000ff027b82 */ /* 0x000e620000000a00 */
[----:B0-----:R-:W-:-:S04]  /*0ed0*/  IMAD R5, R0, 0x40, R5 ;  /* 0x0000004000057824 */ /* 0x001fc800078e0205 */
[----:B-1----:R-:W-:-:S05]  /*0ee0*/  IMAD.WIDE R2, R5, 0x30, R2 ;  /* 0x0000003005027825 */ /* 0x002fca00078e0202 */
[----:B------:R-:W-:Y:S04]  /*0ef0*/  STG.E.64 desc[UR4][R2.64+0x18], RZ ;  /* 0x000018ff02007986 */ /* 0x000fe8000c101b04 */
[----:B------:R-:W-:Y:S04]  /*0f00*/  STG.E desc[UR4][R2.64+0x20], RZ ;  /* 0x000020ff02007986 */ /* 0x000fe8000c101904 */
[----:B------:R-:W-:Y:S01]  /*0f10*/  STG.E.64 desc[UR4][R2.64+0x28], RZ ;  /* 0x000028ff02007986 */ /* 0x000fe2000c101b04 */
[----:B------:R-:W-:Y:S05]  /*0f20*/  EXIT ;  /* 0x000000000000794d */ /* 0x000fea0003800000 */
.L_x_10:
        /* <DEDUP_REMOVED lines=13> */
.L_x_12:


//--------------------- .nv.global.init           --------------------------
	.section	.nv.global.init,"aw",@progbits
	.align	4
.nv.global.init:
	.type		mrg32k3aM1SubSeq,@object
	.size		mrg32k3aM1SubSeq,(mrg32k3aM2SubSeq - mrg32k3aM1SubSeq)
mrg32k3aM1SubSeq:
        /*0000*/ 	.byte	0x0b, 0xcc, 0xee, 0x04, 0x73, 0x29, 0x8b, 0x6f, 0xf6, 0x53, 0x03, 0xf6, 0x23, 0xf6, 0xea, 0xda
        /* <DEDUP_REMOVED lines=125> */
	.type		mrg32k3aM2SubSeq,@object
	.size		mrg32k3aM2SubSeq,(mrg32k3aM1 - mrg32k3aM2SubSeq)
mrg32k3aM2SubSeq:
        /* <DEDUP_REMOVED lines=126> */
	.type		mrg32k3aM1,@object
	.size		mrg32k3aM1,(mrg32k3aM1Seq - mrg32k3aM1)
mrg32k3aM1:
        /* <DEDUP_REMOVED lines=144> */
	.type		mrg32k3aM1Seq,@object
	.size		mrg32k3aM1Seq,(mrg32k3aM2 - mrg32k3aM1Seq)
mrg32k3aM1Seq:
        /* <DEDUP_REMOVED lines=144> */
	.type		mrg32k3aM2,@object
	.size		mrg32k3aM2,(mrg32k3aM2Seq - mrg32k3aM2)
mrg32k3aM2:
        /* <DEDUP_REMOVED lines=144> */
	.type		mrg32k3aM2Seq,@object
	.size		mrg32k3aM2Seq,(precalc_xorwow_matrix - mrg32k3aM2Seq)
mrg32k3aM2Seq:
        /* <DEDUP_REMOVED lines=144> */
	.type		precalc_xorwow_matrix,@object
	.size		precalc_xorwow_matrix,(precalc_xorwow_offset_matrix - precalc_xorwow_matrix)
precalc_xorwow_matrix:
        /* <DEDUP_REMOVED lines=6400> */
	.type		precalc_xorwow_offset_matrix,@object
	.size		precalc_xorwow_offset_matrix,(.L_1 - precalc_xorwow_offset_matrix)
precalc_xorwow_offset_matrix:
        /* <DEDUP_REMOVED lines=6400> */
.L_1:


//--------------------- .nv.shared.reserved.0     --------------------------
	.section	.nv.shared.reserved.0,"aw",@nobits
	.weak		__nv_reservedSMEM_offset_0_alias
	.size		__nv_reservedSMEM_offset_0_alias, 0, 64
	.other		__nv_reservedSMEM_offset_0_alias,@"STO_CUDA_RESERVED_SHARED STV_DEFAULT"
__nv_reservedSMEM_offset_0_alias:
	.zero		0
	.zero		64


//--------------------- .nv.constant0._Z15generate_kernelP17curandStateXORWOWPi --------------------------
	.section	.nv.constant0._Z15generate_kernelP17curandStateXORWOWPi,"a",@progbits
	.sectionflags	@""
	.align	4
.nv.constant0._Z15generate_kernelP17curandStateXORWOWPi:
	.zero		912


//--------------------- .nv.constant0._Z12setup_kernelP17curandStateXORWOW --------------------------
	.section	.nv.constant0._Z12setup_kernelP17curandStateXORWOW,"a",@progbits
	.sectionflags	@""
	.align	4
.nv.constant0._Z12setup_kernelP17curandStateXORWOW:
	.zero		904


//--------------------- SYMBOLS --------------------------

	.type		.nv.reservedSmem.offset0,@object
	.size		.nv.reservedSmem.offset0,0x4
